//
// Generated by NVIDIA NVVM Compiler
//
// Compiler Build ID: CL-36424714
// Cuda compilation tools, release 13.0, V13.0.88
// Based on NVVM 20.0.0
//

.version 9.0
.target sm_100
.address_size 64

	// .globl	_Z17composite_rgba_u8ILi16ELi16EEvPK6uchar4S2_PKhPS0_iiiii

.visible .entry _Z17composite_rgba_u8ILi16ELi16EEvPK6uchar4S2_PKhPS0_iiiii(
	.param .u64 .ptr .align 1 _Z17composite_rgba_u8ILi16ELi16EEvPK6uchar4S2_PKhPS0_iiiii_param_0,
	.param .u64 .ptr .align 1 _Z17composite_rgba_u8ILi16ELi16EEvPK6uchar4S2_PKhPS0_iiiii_param_1,
	.param .u64 .ptr .align 1 _Z17composite_rgba_u8ILi16ELi16EEvPK6uchar4S2_PKhPS0_iiiii_param_2,
	.param .u64 .ptr .align 1 _Z17composite_rgba_u8ILi16ELi16EEvPK6uchar4S2_PKhPS0_iiiii_param_3,
	.param .u32 _Z17composite_rgba_u8ILi16ELi16EEvPK6uchar4S2_PKhPS0_iiiii_param_4,
	.param .u32 _Z17composite_rgba_u8ILi16ELi16EEvPK6uchar4S2_PKhPS0_iiiii_param_5,
	.param .u32 _Z17composite_rgba_u8ILi16ELi16EEvPK6uchar4S2_PKhPS0_iiiii_param_6,
	.param .u32 _Z17composite_rgba_u8ILi16ELi16EEvPK6uchar4S2_PKhPS0_iiiii_param_7,
	.param .u32 _Z17composite_rgba_u8ILi16ELi16EEvPK6uchar4S2_PKhPS0_iiiii_param_8
)
.maxntid 256
.minnctapersm 2
{
	.reg .pred 	%p<6>;
	.reg .b16 	%rs<19>;
	.reg .b32 	%r<36>;
	.reg .b32 	%f<40>;
	.reg .b64 	%rd<15>;

	ld.param.u64 	%rd1, [_Z17composite_rgba_u8ILi16ELi16EEvPK6uchar4S2_PKhPS0_iiiii_param_0];
	ld.param.u64 	%rd2, [_Z17composite_rgba_u8ILi16ELi16EEvPK6uchar4S2_PKhPS0_iiiii_param_1];
	ld.param.u64 	%rd3, [_Z17composite_rgba_u8ILi16ELi16EEvPK6uchar4S2_PKhPS0_iiiii_param_2];
	ld.param.u64 	%rd4, [_Z17composite_rgba_u8ILi16ELi16EEvPK6uchar4S2_PKhPS0_iiiii_param_3];
	ld.param.u32 	%r6, [_Z17composite_rgba_u8ILi16ELi16EEvPK6uchar4S2_PKhPS0_iiiii_param_4];
	ld.param.u32 	%r7, [_Z17composite_rgba_u8ILi16ELi16EEvPK6uchar4S2_PKhPS0_iiiii_param_5];
	ld.param.u32 	%r3, [_Z17composite_rgba_u8ILi16ELi16EEvPK6uchar4S2_PKhPS0_iiiii_param_6];
	ld.param.u32 	%r4, [_Z17composite_rgba_u8ILi16ELi16EEvPK6uchar4S2_PKhPS0_iiiii_param_7];
	ld.param.u32 	%r5, [_Z17composite_rgba_u8ILi16ELi16EEvPK6uchar4S2_PKhPS0_iiiii_param_8];
	mov.u32 	%r9, %ctaid.x;
	shl.b32 	%r10, %r9, 4;
	mov.u32 	%r11, %tid.x;
	and.b32  	%r12, %r11, 15;
	or.b32  	%r1, %r10, %r12;
	mov.u32 	%r13, %ctaid.y;
	shl.b32 	%r14, %r13, 4;
	shr.u32 	%r15, %r11, 4;
	or.b32  	%r16, %r14, %r15;
	setp.ge.s32 	%p1, %r1, %r6;
	setp.ge.s32 	%p2, %r16, %r7;
	or.pred  	%p3, %p1, %p2;
	@%p3 bra 	$L__BB0_2;
	cvta.to.global.u64 	%rd5, %rd4;
	cvta.to.global.u64 	%rd6, %rd3;
	cvta.to.global.u64 	%rd7, %rd1;
	cvta.to.global.u64 	%rd8, %rd2;
	mad.lo.s32 	%r17, %r3, %r16, %r1;
	cvt.s64.s32 	%rd9, %r17;
	add.s64 	%rd10, %rd6, %rd9;
	ld.global.nc.u8 	%rs1, [%rd10];
	cvt.u16.u8 	%rs2, %rs1;
	cvt.rn.f32.u16 	%f1, %rs2;
	div.rn.f32 	%f2, %f1, 0f437F0000;
	mul.wide.s32 	%rd11, %r17, 4;
	add.s64 	%rd12, %rd7, %rd11;
	ld.global.nc.u32 	%r18, [%rd12];
	bfe.u32 	%r19, %r18, 0, 8;
	cvt.u16.u32 	%rs3, %r19;
	and.b16  	%rs4, %rs3, 255;
	bfe.u32 	%r20, %r18, 8, 8;
	cvt.u16.u32 	%rs5, %r20;
	and.b16  	%rs6, %rs5, 255;
	bfe.u32 	%r21, %r18, 16, 8;
	cvt.u16.u32 	%rs7, %r21;
	and.b16  	%rs8, %rs7, 255;
	bfe.u32 	%r22, %r18, 24, 8;
	cvt.u16.u32 	%rs9, %r22;
	and.b16  	%rs10, %rs9, 255;
	add.s64 	%rd13, %rd8, %rd11;
	ld.global.nc.u32 	%r23, [%rd13];
	bfe.u32 	%r24, %r23, 0, 8;
	cvt.u16.u32 	%rs11, %r24;
	and.b16  	%rs12, %rs11, 255;
	bfe.u32 	%r25, %r23, 8, 8;
	cvt.u16.u32 	%rs13, %r25;
	and.b16  	%rs14, %rs13, 255;
	bfe.u32 	%r26, %r23, 16, 8;
	cvt.u16.u32 	%rs15, %r26;
	and.b16  	%rs16, %rs15, 255;
	bfe.u32 	%r27, %r23, 24, 8;
	cvt.u16.u32 	%rs17, %r27;
	and.b16  	%rs18, %rs17, 255;
	cvt.rn.f32.u16 	%f3, %rs4;
	cvt.rn.f32.u16 	%f4, %rs6;
	cvt.rn.f32.u16 	%f5, %rs8;
	cvt.rn.f32.u16 	%f6, %rs10;
	cvt.rn.f32.u16 	%f7, %rs12;
	cvt.rn.f32.u16 	%f8, %rs14;
	cvt.rn.f32.u16 	%f9, %rs16;
	cvt.rn.f32.u16 	%f10, %rs18;
	cvt.u32.u16 	%r28, %rs2;
	setp.le.s32 	%p4, %r4, %r28;
	setp.ge.s32 	%p5, %r5, %r28;
	mov.f32 	%f11, 0f3F59999A;
	mul.rn.f32 	%f12, %f2, %f11;
	mov.f32 	%f13, 0f3E19999A;
	add.rn.f32 	%f14, %f12, %f13;
	selp.f32 	%f15, %f14, %f2, %p5;
	selp.f32 	%f16, %f15, %f2, %p4;
	mul.rn.f32 	%f17, %f3, %f16;
	neg.f32 	%f18, %f16;
	mov.f32 	%f19, 0f3F800000;
	add.rn.f32 	%f20, %f19, %f18;
	mul.rn.f32 	%f21, %f7, %f20;
	add.rn.f32 	%f22, %f17, %f21;
	mul.rn.f32 	%f23, %f4, %f16;
	mul.rn.f32 	%f24, %f8, %f20;
	add.rn.f32 	%f25, %f23, %f24;
	mul.rn.f32 	%f26, %f5, %f16;
	mul.rn.f32 	%f27, %f9, %f20;
	add.rn.f32 	%f28, %f26, %f27;
	mul.rn.f32 	%f29, %f6, %f16;
	mul.rn.f32 	%f30, %f10, %f20;
	add.rn.f32 	%f31, %f29, %f30;
	max.f32 	%f32, %f22, 0f00000000;
	min.f32 	%f33, %f32, 0f437F0000;
	cvt.rni.s32.f32 	%r29, %f33;
	max.f32 	%f34, %f25, 0f00000000;
	min.f32 	%f35, %f34, 0f437F0000;
	cvt.rni.s32.f32 	%r30, %f35;
	max.f32 	%f36, %f28, 0f00000000;
	min.f32 	%f37, %f36, 0f437F0000;
	cvt.rni.s32.f32 	%r31, %f37;
	max.f32 	%f38, %f31, 0f00000000;
	min.f32 	%f39, %f38, 0f437F0000;
	cvt.rni.s32.f32 	%r32, %f39;
	add.s64 	%rd14, %rd5, %rd11;
	prmt.b32 	%r33, %r31, %r32, 0x3340U;
	prmt.b32 	%r34, %r29, %r30, 0x3340U;
	prmt.b32 	%r35, %r34, %r33, 0x5410U;
	st.global.u32 	[%rd14], %r35;
$L__BB0_2:
	ret;

}
	// .globl	_Z17composite_rgba_u8ILi32ELi8EEvPK6uchar4S2_PKhPS0_iiiii
.visible .entry _Z17composite_rgba_u8ILi32ELi8EEvPK6uchar4S2_PKhPS0_iiiii(
	.param .u64 .ptr .align 1 _Z17composite_rgba_u8ILi32ELi8EEvPK6uchar4S2_PKhPS0_iiiii_param_0,
	.param .u64 .ptr .align 1 _Z17composite_rgba_u8ILi32ELi8EEvPK6uchar4S2_PKhPS0_iiiii_param_1,
	.param .u64 .ptr .align 1 _Z17composite_rgba_u8ILi32ELi8EEvPK6uchar4S2_PKhPS0_iiiii_param_2,
	.param .u64 .ptr .align 1 _Z17composite_rgba_u8ILi32ELi8EEvPK6uchar4S2_PKhPS0_iiiii_param_3,
	.param .u32 _Z17composite_rgba_u8ILi32ELi8EEvPK6uchar4S2_PKhPS0_iiiii_param_4,
	.param .u32 _Z17composite_rgba_u8ILi32ELi8EEvPK6uchar4S2_PKhPS0_iiiii_param_5,
	.param .u32 _Z17composite_rgba_u8ILi32ELi8EEvPK6uchar4S2_PKhPS0_iiiii_param_6,
	.param .u32 _Z17composite_rgba_u8ILi32ELi8EEvPK6uchar4S2_PKhPS0_iiiii_param_7,
	.param .u32 _Z17composite_rgba_u8ILi32ELi8EEvPK6uchar4S2_PKhPS0_iiiii_param_8
)
.maxntid 256
.minnctapersm 2
{
	.reg .pred 	%p<6>;
	.reg .b16 	%rs<19>;
	.reg .b32 	%r<36>;
	.reg .b32 	%f<40>;
	.reg .b64 	%rd<15>;

	ld.param.u64 	%rd1, [_Z17composite_rgba_u8ILi32ELi8EEvPK6uchar4S2_PKhPS0_iiiii_param_0];
	ld.param.u64 	%rd2, [_Z17composite_rgba_u8ILi32ELi8EEvPK6uchar4S2_PKhPS0_iiiii_param_1];
	ld.param.u64 	%rd3, [_Z17composite_rgba_u8ILi32ELi8EEvPK6uchar4S2_PKhPS0_iiiii_param_2];
	ld.param.u64 	%rd4, [_Z17composite_rgba_u8ILi32ELi8EEvPK6uchar4S2_PKhPS0_iiiii_param_3];
	ld.param.u32 	%r6, [_Z17composite_rgba_u8ILi32ELi8EEvPK6uchar4S2_PKhPS0_iiiii_param_4];
	ld.param.u32 	%r7, [_Z17composite_rgba_u8ILi32ELi8EEvPK6uchar4S2_PKhPS0_iiiii_param_5];
	ld.param.u32 	%r3, [_Z17composite_rgba_u8ILi32ELi8EEvPK6uchar4S2_PKhPS0_iiiii_param_6];
	ld.param.u32 	%r4, [_Z17composite_rgba_u8ILi32ELi8EEvPK6uchar4S2_PKhPS0_iiiii_param_7];
	ld.param.u32 	%r5, [_Z17composite_rgba_u8ILi32ELi8EEvPK6uchar4S2_PKhPS0_iiiii_param_8];
	mov.u32 	%r9, %ctaid.x;
	shl.b32 	%r10, %r9, 5;
	mov.u32 	%r11, %tid.x;
	and.b32  	%r12, %r11, 31;
	or.b32  	%r1, %r10, %r12;
	mov.u32 	%r13, %ctaid.y;
	shl.b32 	%r14, %r13, 3;
	shr.u32 	%r15, %r11, 5;
	or.b32  	%r16, %r14, %r15;
	setp.ge.s32 	%p1, %r1, %r6;
	setp.ge.s32 	%p2, %r16, %r7;
	or.pred  	%p3, %p1, %p2;
	@%p3 bra 	$L__BB1_2;
	cvta.to.global.u64 	%rd5, %rd4;
	cvta.to.global.u64 	%rd6, %rd3;
	cvta.to.global.u64 	%rd7, %rd1;
	cvta.to.global.u64 	%rd8, %rd2;
	mad.lo.s32 	%r17, %r3, %r16, %r1;
	cvt.s64.s32 	%rd9, %r17;
	add.s64 	%rd10, %rd6, %rd9;
	ld.global.nc.u8 	%rs1, [%rd10];
	cvt.u16.u8 	%rs2, %rs1;
	cvt.rn.f32.u16 	%f1, %rs2;
	div.rn.f32 	%f2, %f1, 0f437F0000;
	mul.wide.s32 	%rd11, %r17, 4;
	add.s64 	%rd12, %rd7, %rd11;
	ld.global.nc.u32 	%r18, [%rd12];
	bfe.u32 	%r19, %r18, 0, 8;
	cvt.u16.u32 	%rs3, %r19;
	and.b16  	%rs4, %rs3, 255;
	bfe.u32 	%r20, %r18, 8, 8;
	cvt.u16.u32 	%rs5, %r20;
	and.b16  	%rs6, %rs5, 255;
	bfe.u32 	%r21, %r18, 16, 8;
	cvt.u16.u32 	%rs7, %r21;
	and.b16  	%rs8, %rs7, 255;
	bfe.u32 	%r22, %r18, 24, 8;
	cvt.u16.u32 	%rs9, %r22;
	and.b16  	%rs10, %rs9, 255;
	add.s64 	%rd13, %rd8, %rd11;
	ld.global.nc.u32 	%r23, [%rd13];
	bfe.u32 	%r24, %r23, 0, 8;
	cvt.u16.u32 	%rs11, %r24;
	and.b16  	%rs12, %rs11, 255;
	bfe.u32 	%r25, %r23, 8, 8;
	cvt.u16.u32 	%rs13, %r25;
	and.b16  	%rs14, %rs13, 255;
	bfe.u32 	%r26, %r23, 16, 8;
	cvt.u16.u32 	%rs15, %r26;
	and.b16  	%rs16, %rs15, 255;
	bfe.u32 	%r27, %r23, 24, 8;
	cvt.u16.u32 	%rs17, %r27;
	and.b16  	%rs18, %rs17, 255;
	cvt.rn.f32.u16 	%f3, %rs4;
	cvt.rn.f32.u16 	%f4, %rs6;
	cvt.rn.f32.u16 	%f5, %rs8;
	cvt.rn.f32.u16 	%f6, %rs10;
	cvt.rn.f32.u16 	%f7, %rs12;
	cvt.rn.f32.u16 	%f8, %rs14;
	cvt.rn.f32.u16 	%f9, %rs16;
	cvt.rn.f32.u16 	%f10, %rs18;
	cvt.u32.u16 	%r28, %rs2;
	setp.le.s32 	%p4, %r4, %r28;
	setp.ge.s32 	%p5, %r5, %r28;
	mov.f32 	%f11, 0f3F59999A;
	mul.rn.f32 	%f12, %f2, %f11;
	mov.f32 	%f13, 0f3E19999A;
	add.rn.f32 	%f14, %f12, %f13;
	selp.f32 	%f15, %f14, %f2, %p5;
	selp.f32 	%f16, %f15, %f2, %p4;
	mul.rn.f32 	%f17, %f3, %f16;
	neg.f32 	%f18, %f16;
	mov.f32 	%f19, 0f3F800000;
	add.rn.f32 	%f20, %f19, %f18;
	mul.rn.f32 	%f21, %f7, %f20;
	add.rn.f32 	%f22, %f17, %f21;
	mul.rn.f32 	%f23, %f4, %f16;
	mul.rn.f32 	%f24, %f8, %f20;
	add.rn.f32 	%f25, %f23, %f24;
	mul.rn.f32 	%f26, %f5, %f16;
	mul.rn.f32 	%f27, %f9, %f20;
	add.rn.f32 	%f28, %f26, %f27;
	mul.rn.f32 	%f29, %f6, %f16;
	mul.rn.f32 	%f30, %f10, %f20;
	add.rn.f32 	%f31, %f29, %f30;
	max.f32 	%f32, %f22, 0f00000000;
	min.f32 	%f33, %f32, 0f437F0000;
	cvt.rni.s32.f32 	%r29, %f33;
	max.f32 	%f34, %f25, 0f00000000;
	min.f32 	%f35, %f34, 0f437F0000;
	cvt.rni.s32.f32 	%r30, %f35;
	max.f32 	%f36, %f28, 0f00000000;
	min.f32 	%f37, %f36, 0f437F0000;
	cvt.rni.s32.f32 	%r31, %f37;
	max.f32 	%f38, %f31, 0f00000000;
	min.f32 	%f39, %f38, 0f437F0000;
	cvt.rni.s32.f32 	%r32, %f39;
	add.s64 	%rd14, %rd5, %rd11;
	prmt.b32 	%r33, %r31, %r32, 0x3340U;
	prmt.b32 	%r34, %r29, %r30, 0x3340U;
	prmt.b32 	%r35, %r34, %r33, 0x5410U;
	st.global.u32 	[%rd14], %r35;
$L__BB1_2:
	ret;

}
	// .globl	_Z16composite_rgb_u8ILi16ELi16EEvPK6uchar3S2_PKhPS0_iiiii
.visible .entry _Z16composite_rgb_u8ILi16ELi16EEvPK6uchar3S2_PKhPS0_iiiii(
	.param .u64 .ptr .align 1 _Z16composite_rgb_u8ILi16ELi16EEvPK6uchar3S2_PKhPS0_iiiii_param_0,
	.param .u64 .ptr .align 1 _Z16composite_rgb_u8ILi16ELi16EEvPK6uchar3S2_PKhPS0_iiiii_param_1,
	.param .u64 .ptr .align 1 _Z16composite_rgb_u8ILi16ELi16EEvPK6uchar3S2_PKhPS0_iiiii_param_2,
	.param .u64 .ptr .align 1 _Z16composite_rgb_u8ILi16ELi16EEvPK6uchar3S2_PKhPS0_iiiii_param_3,
	.param .u32 _Z16composite_rgb_u8ILi16ELi16EEvPK6uchar3S2_PKhPS0_iiiii_param_4,
	.param .u32 _Z16composite_rgb_u8ILi16ELi16EEvPK6uchar3S2_PKhPS0_iiiii_param_5,
	.param .u32 _Z16composite_rgb_u8ILi16ELi16EEvPK6uchar3S2_PKhPS0_iiiii_param_6,
	.param .u32 _Z16composite_rgb_u8ILi16ELi16EEvPK6uchar3S2_PKhPS0_iiiii_param_7,
	.param .u32 _Z16composite_rgb_u8ILi16ELi16EEvPK6uchar3S2_PKhPS0_iiiii_param_8
)
.maxntid 256
.minnctapersm 2
{
	.reg .pred 	%p<6>;
	.reg .b16 	%rs<15>;
	.reg .b32 	%r<22>;
	.reg .b32 	%f<33>;
	.reg .b64 	%rd<15>;

	ld.param.u64 	%rd1, [_Z16composite_rgb_u8ILi16ELi16EEvPK6uchar3S2_PKhPS0_iiiii_param_0];
	ld.param.u64 	%rd2, [_Z16composite_rgb_u8ILi16ELi16EEvPK6uchar3S2_PKhPS0_iiiii_param_1];
	ld.param.u64 	%rd3, [_Z16composite_rgb_u8ILi16ELi16EEvPK6uchar3S2_PKhPS0_iiiii_param_2];
	ld.param.u64 	%rd4, [_Z16composite_rgb_u8ILi16ELi16EEvPK6uchar3S2_PKhPS0_iiiii_param_3];
	ld.param.u32 	%r6, [_Z16composite_rgb_u8ILi16ELi16EEvPK6uchar3S2_PKhPS0_iiiii_param_4];
	ld.param.u32 	%r7, [_Z16composite_rgb_u8ILi16ELi16EEvPK6uchar3S2_PKhPS0_iiiii_param_5];
	ld.param.u32 	%r3, [_Z16composite_rgb_u8ILi16ELi16EEvPK6uchar3S2_PKhPS0_iiiii_param_6];
	ld.param.u32 	%r4, [_Z16composite_rgb_u8ILi16ELi16EEvPK6uchar3S2_PKhPS0_iiiii_param_7];
	ld.param.u32 	%r5, [_Z16composite_rgb_u8ILi16ELi16EEvPK6uchar3S2_PKhPS0_iiiii_param_8];
	mov.u32 	%r9, %ctaid.x;
	shl.b32 	%r10, %r9, 4;
	mov.u32 	%r11, %tid.x;
	and.b32  	%r12, %r11, 15;
	or.b32  	%r1, %r10, %r12;
	mov.u32 	%r13, %ctaid.y;
	shl.b32 	%r14, %r13, 4;
	shr.u32 	%r15, %r11, 4;
	or.b32  	%r16, %r14, %r15;
	setp.ge.s32 	%p1, %r1, %r6;
	setp.ge.s32 	%p2, %r16, %r7;
	or.pred  	%p3, %p1, %p2;
	@%p3 bra 	$L__BB2_2;
	cvta.to.global.u64 	%rd5, %rd4;
	cvta.to.global.u64 	%rd6, %rd3;
	cvta.to.global.u64 	%rd7, %rd1;
	cvta.to.global.u64 	%rd8, %rd2;
	mad.lo.s32 	%r17, %r3, %r16, %r1;
	cvt.s64.s32 	%rd9, %r17;
	add.s64 	%rd10, %rd6, %rd9;
	ld.global.nc.u8 	%rs1, [%rd10];
	cvt.u16.u8 	%rs2, %rs1;
	cvt.rn.f32.u16 	%f1, %rs2;
	div.rn.f32 	%f2, %f1, 0f437F0000;
	mul.wide.s32 	%rd11, %r17, 3;
	add.s64 	%rd12, %rd7, %rd11;
	ld.global.nc.u8 	%rs3, [%rd12];
	cvt.u16.u8 	%rs4, %rs3;
	ld.global.nc.u8 	%rs5, [%rd12+1];
	cvt.u16.u8 	%rs6, %rs5;
	ld.global.nc.u8 	%rs7, [%rd12+2];
	cvt.u16.u8 	%rs8, %rs7;
	add.s64 	%rd13, %rd8, %rd11;
	ld.global.nc.u8 	%rs9, [%rd13];
	cvt.u16.u8 	%rs10, %rs9;
	ld.global.nc.u8 	%rs11, [%rd13+1];
	cvt.u16.u8 	%rs12, %rs11;
	ld.global.nc.u8 	%rs13, [%rd13+2];
	cvt.u16.u8 	%rs14, %rs13;
	cvt.rn.f32.u16 	%f3, %rs4;
	cvt.rn.f32.u16 	%f4, %rs6;
	cvt.rn.f32.u16 	%f5, %rs8;
	cvt.rn.f32.u16 	%f6, %rs10;
	cvt.rn.f32.u16 	%f7, %rs12;
	cvt.rn.f32.u16 	%f8, %rs14;
	cvt.u32.u16 	%r18, %rs2;
	setp.le.s32 	%p4, %r4, %r18;
	setp.ge.s32 	%p5, %r5, %r18;
	mov.f32 	%f9, 0f3F59999A;
	mul.rn.f32 	%f10, %f2, %f9;
	mov.f32 	%f11, 0f3E19999A;
	add.rn.f32 	%f12, %f10, %f11;
	selp.f32 	%f13, %f12, %f2, %p5;
	selp.f32 	%f14, %f13, %f2, %p4;
	mul.rn.f32 	%f15, %f3, %f14;
	neg.f32 	%f16, %f14;
	mov.f32 	%f17, 0f3F800000;
	add.rn.f32 	%f18, %f17, %f16;
	mul.rn.f32 	%f19, %f6, %f18;
	add.rn.f32 	%f20, %f15, %f19;
	mul.rn.f32 	%f21, %f4, %f14;
	mul.rn.f32 	%f22, %f7, %f18;
	add.rn.f32 	%f23, %f21, %f22;
	mul.rn.f32 	%f24, %f5, %f14;
	mul.rn.f32 	%f25, %f8, %f18;
	add.rn.f32 	%f26, %f24, %f25;
	max.f32 	%f27, %f20, 0f00000000;
	min.f32 	%f28, %f27, 0f437F0000;
	cvt.rni.s32.f32 	%r19, %f28;
	max.f32 	%f29, %f23, 0f00000000;
	min.f32 	%f30, %f29, 0f437F0000;
	cvt.rni.s32.f32 	%r20, %f30;
	max.f32 	%f31, %f26, 0f00000000;
	min.f32 	%f32, %f31, 0f437F0000;
	cvt.rni.s32.f32 	%r21, %f32;
	add.s64 	%rd14, %rd5, %rd11;
	st.global.u8 	[%rd14], %r19;
	st.global.u8 	[%rd14+1], %r20;
	st.global.u8 	[%rd14+2], %r21;
$L__BB2_2:
	ret;

}
	// .globl	_Z16composite_rgb_u8ILi32ELi8EEvPK6uchar3S2_PKhPS0_iiiii
.visible .entry _Z16composite_rgb_u8ILi32ELi8EEvPK6uchar3S2_PKhPS0_iiiii(
	.param .u64 .ptr .align 1 _Z16composite_rgb_u8ILi32ELi8EEvPK6uchar3S2_PKhPS0_iiiii_param_0,
	.param .u64 .ptr .align 1 _Z16composite_rgb_u8ILi32ELi8EEvPK6uchar3S2_PKhPS0_iiiii_param_1,
	.param .u64 .ptr .align 1 _Z16composite_rgb_u8ILi32ELi8EEvPK6uchar3S2_PKhPS0_iiiii_param_2,
	.param .u64 .ptr .align 1 _Z16composite_rgb_u8ILi32ELi8EEvPK6uchar3S2_PKhPS0_iiiii_param_3,
	.param .u32 _Z16composite_rgb_u8ILi32ELi8EEvPK6uchar3S2_PKhPS0_iiiii_param_4,
	.param .u32 _Z16composite_rgb_u8ILi32ELi8EEvPK6uchar3S2_PKhPS0_iiiii_param_5,
	.param .u32 _Z16composite_rgb_u8ILi32ELi8EEvPK6uchar3S2_PKhPS0_iiiii_param_6,
	.param .u32 _Z16composite_rgb_u8ILi32ELi8EEvPK6uchar3S2_PKhPS0_iiiii_param_7,
	.param .u32 _Z16composite_rgb_u8ILi32ELi8EEvPK6uchar3S2_PKhPS0_iiiii_param_8
)
.maxntid 256
.minnctapersm 2
{
	.reg .pred 	%p<6>;
	.reg .b16 	%rs<15>;
	.reg .b32 	%r<22>;
	.reg .b32 	%f<33>;
	.reg .b64 	%rd<15>;

	ld.param.u64 	%rd1, [_Z16composite_rgb_u8ILi32ELi8EEvPK6uchar3S2_PKhPS0_iiiii_param_0];
	ld.param.u64 	%rd2, [_Z16composite_rgb_u8ILi32ELi8EEvPK6uchar3S2_PKhPS0_iiiii_param_1];
	ld.param.u64 	%rd3, [_Z16composite_rgb_u8ILi32ELi8EEvPK6uchar3S2_PKhPS0_iiiii_param_2];
	ld.param.u64 	%rd4, [_Z16composite_rgb_u8ILi32ELi8EEvPK6uchar3S2_PKhPS0_iiiii_param_3];
	ld.param.u32 	%r6, [_Z16composite_rgb_u8ILi32ELi8EEvPK6uchar3S2_PKhPS0_iiiii_param_4];
	ld.param.u32 	%r7, [_Z16composite_rgb_u8ILi32ELi8EEvPK6uchar3S2_PKhPS0_iiiii_param_5];
	ld.param.u32 	%r3, [_Z16composite_rgb_u8ILi32ELi8EEvPK6uchar3S2_PKhPS0_iiiii_param_6];
	ld.param.u32 	%r4, [_Z16composite_rgb_u8ILi32ELi8EEvPK6uchar3S2_PKhPS0_iiiii_param_7];
	ld.param.u32 	%r5, [_Z16composite_rgb_u8ILi32ELi8EEvPK6uchar3S2_PKhPS0_iiiii_param_8];
	mov.u32 	%r9, %ctaid.x;
	shl.b32 	%r10, %r9, 5;
	mov.u32 	%r11, %tid.x;
	and.b32  	%r12, %r11, 31;
	or.b32  	%r1, %r10, %r12;
	mov.u32 	%r13, %ctaid.y;
	shl.b32 	%r14, %r13, 3;
	shr.u32 	%r15, %r11, 5;
	or.b32  	%r16, %r14, %r15;
	setp.ge.s32 	%p1, %r1, %r6;
	setp.ge.s32 	%p2, %r16, %r7;
	or.pred  	%p3, %p1, %p2;
	@%p3 bra 	$L__BB3_2;
	cvta.to.global.u64 	%rd5, %rd4;
	cvta.to.global.u64 	%rd6, %rd3;
	cvta.to.global.u64 	%rd7, %rd1;
	cvta.to.global.u64 	%rd8, %rd2;
	mad.lo.s32 	%r17, %r3, %r16, %r1;
	cvt.s64.s32 	%rd9, %r17;
	add.s64 	%rd10, %rd6, %rd9;
	ld.global.nc.u8 	%rs1, [%rd10];
	cvt.u16.u8 	%rs2, %rs1;
	cvt.rn.f32.u16 	%f1, %rs2;
	div.rn.f32 	%f2, %f1, 0f437F0000;
	mul.wide.s32 	%rd11, %r17, 3;
	add.s64 	%rd12, %rd7, %rd11;
	ld.global.nc.u8 	%rs3, [%rd12];
	cvt.u16.u8 	%rs4, %rs3;
	ld.global.nc.u8 	%rs5, [%rd12+1];
	cvt.u16.u8 	%rs6, %rs5;
	ld.global.nc.u8 	%rs7, [%rd12+2];
	cvt.u16.u8 	%rs8, %rs7;
	add.s64 	%rd13, %rd8, %rd11;
	ld.global.nc.u8 	%rs9, [%rd13];
	cvt.u16.u8 	%rs10, %rs9;
	ld.global.nc.u8 	%rs11, [%rd13+1];
	cvt.u16.u8 	%rs12, %rs11;
	ld.global.nc.u8 	%rs13, [%rd13+2];
	cvt.u16.u8 	%rs14, %rs13;
	cvt.rn.f32.u16 	%f3, %rs4;
	cvt.rn.f32.u16 	%f4, %rs6;
	cvt.rn.f32.u16 	%f5, %rs8;
	cvt.rn.f32.u16 	%f6, %rs10;
	cvt.rn.f32.u16 	%f7, %rs12;
	cvt.rn.f32.u16 	%f8, %rs14;
	cvt.u32.u16 	%r18, %rs2;
	setp.le.s32 	%p4, %r4, %r18;
	setp.ge.s32 	%p5, %r5, %r18;
	mov.f32 	%f9, 0f3F59999A;
	mul.rn.f32 	%f10, %f2, %f9;
	mov.f32 	%f11, 0f3E19999A;
	add.rn.f32 	%f12, %f10, %f11;
	selp.f32 	%f13, %f12, %f2, %p5;
	selp.f32 	%f14, %f13, %f2, %p4;
	mul.rn.f32 	%f15, %f3, %f14;
	neg.f32 	%f16, %f14;
	mov.f32 	%f17, 0f3F800000;
	add.rn.f32 	%f18, %f17, %f16;
	mul.rn.f32 	%f19, %f6, %f18;
	add.rn.f32 	%f20, %f15, %f19;
	mul.rn.f32 	%f21, %f4, %f14;
	mul.rn.f32 	%f22, %f7, %f18;
	add.rn.f32 	%f23, %f21, %f22;
	mul.rn.f32 	%f24, %f5, %f14;
	mul.rn.f32 	%f25, %f8, %f18;
	add.rn.f32 	%f26, %f24, %f25;
	max.f32 	%f27, %f20, 0f00000000;
	min.f32 	%f28, %f27, 0f437F0000;
	cvt.rni.s32.f32 	%r19, %f28;
	max.f32 	%f29, %f23, 0f00000000;
	min.f32 	%f30, %f29, 0f437F0000;
	cvt.rni.s32.f32 	%r20, %f30;
	max.f32 	%f31, %f26, 0f00000000;
	min.f32 	%f32, %f31, 0f437F0000;
	cvt.rni.s32.f32 	%r21, %f32;
	add.s64 	%rd14, %rd5, %rd11;
	st.global.u8 	[%rd14], %r19;
	st.global.u8 	[%rd14+1], %r20;
	st.global.u8 	[%rd14+2], %r21;
$L__BB3_2:
	ret;

}
	// .globl	_Z18alpha_blend_simpleILi256EEvPK6uchar3S2_PKhPS0_iii
.visible .entry _Z18alpha_blend_simpleILi256EEvPK6uchar3S2_PKhPS0_iii(
	.param .u64 .ptr .align 1 _Z18alpha_blend_simpleILi256EEvPK6uchar3S2_PKhPS0_iii_param_0,
	.param .u64 .ptr .align 1 _Z18alpha_blend_simpleILi256EEvPK6uchar3S2_PKhPS0_iii_param_1,
	.param .u64 .ptr .align 1 _Z18alpha_blend_simpleILi256EEvPK6uchar3S2_PKhPS0_iii_param_2,
	.param .u64 .ptr .align 1 _Z18alpha_blend_simpleILi256EEvPK6uchar3S2_PKhPS0_iii_param_3,
	.param .u32 _Z18alpha_blend_simpleILi256EEvPK6uchar3S2_PKhPS0_iii_param_4,
	.param .u32 _Z18alpha_blend_simpleILi256EEvPK6uchar3S2_PKhPS0_iii_param_5,
	.param .u32 _Z18alpha_blend_simpleILi256EEvPK6uchar3S2_PKhPS0_iii_param_6
)
.maxntid 256
{
	.reg .pred 	%p<2>;
	.reg .b16 	%rs<15>;
	.reg .b32 	%r<11>;
	.reg .b32 	%f<27>;
	.reg .b64 	%rd<15>;

	ld.param.u64 	%rd1, [_Z18alpha_blend_simpleILi256EEvPK6uchar3S2_PKhPS0_iii_param_0];
	ld.param.u64 	%rd2, [_Z18alpha_blend_simpleILi256EEvPK6uchar3S2_PKhPS0_iii_param_1];
	ld.param.u64 	%rd3, [_Z18alpha_blend_simpleILi256EEvPK6uchar3S2_PKhPS0_iii_param_2];
	ld.param.u64 	%rd4, [_Z18alpha_blend_simpleILi256EEvPK6uchar3S2_PKhPS0_iii_param_3];
	ld.param.u32 	%r2, [_Z18alpha_blend_simpleILi256EEvPK6uchar3S2_PKhPS0_iii_param_5];
	ld.param.u32 	%r3, [_Z18alpha_blend_simpleILi256EEvPK6uchar3S2_PKhPS0_iii_param_6];
	mov.u32 	%r4, %ctaid.x;
	shl.b32 	%r5, %r4, 8;
	mov.u32 	%r6, %tid.x;
	or.b32  	%r1, %r5, %r6;
	mul.lo.s32 	%r7, %r3, %r2;
	setp.ge.s32 	%p1, %r1, %r7;
	@%p1 bra 	$L__BB4_2;
	cvta.to.global.u64 	%rd5, %rd3;
	cvta.to.global.u64 	%rd6, %rd1;
	cvta.to.global.u64 	%rd7, %rd2;
	cvta.to.global.u64 	%rd8, %rd4;
	cvt.s64.s32 	%rd9, %r1;
	add.s64 	%rd10, %rd5, %rd9;
	ld.global.nc.u8 	%rs1, [%rd10];
	cvt.u16.u8 	%rs2, %rs1;
	cvt.rn.f32.u16 	%f1, %rs2;
	div.rn.f32 	%f2, %f1, 0f437F0000;
	mul.wide.s32 	%rd11, %r1, 3;
	add.s64 	%rd12, %rd6, %rd11;
	ld.global.nc.u8 	%rs3, [%rd12];
	cvt.u16.u8 	%rs4, %rs3;
	ld.global.nc.u8 	%rs5, [%rd12+1];
	cvt.u16.u8 	%rs6, %rs5;
	ld.global.nc.u8 	%rs7, [%rd12+2];
	cvt.u16.u8 	%rs8, %rs7;
	add.s64 	%rd13, %rd7, %rd11;
	ld.global.nc.u8 	%rs9, [%rd13];
	cvt.u16.u8 	%rs10, %rs9;
	ld.global.nc.u8 	%rs11, [%rd13+1];
	cvt.u16.u8 	%rs12, %rs11;
	ld.global.nc.u8 	%rs13, [%rd13+2];
	cvt.u16.u8 	%rs14, %rs13;
	cvt.rn.f32.u16 	%f3, %rs4;
	mul.rn.f32 	%f4, %f3, %f2;
	cvt.rn.f32.u16 	%f5, %rs10;
	neg.f32 	%f6, %f2;
	mov.f32 	%f7, 0f3F800000;
	add.rn.f32 	%f8, %f7, %f6;
	mul.rn.f32 	%f9, %f5, %f8;
	add.rn.f32 	%f10, %f4, %f9;
	cvt.rn.f32.u16 	%f11, %rs6;
	mul.rn.f32 	%f12, %f11, %f2;
	cvt.rn.f32.u16 	%f13, %rs12;
	mul.rn.f32 	%f14, %f13, %f8;
	add.rn.f32 	%f15, %f12, %f14;
	cvt.rn.f32.u16 	%f16, %rs8;
	mul.rn.f32 	%f17, %f16, %f2;
	cvt.rn.f32.u16 	%f18, %rs14;
	mul.rn.f32 	%f19, %f18, %f8;
	add.rn.f32 	%f20, %f17, %f19;
	max.f32 	%f21, %f10, 0f00000000;
	min.f32 	%f22, %f21, 0f437F0000;
	cvt.rni.s32.f32 	%r8, %f22;
	max.f32 	%f23, %f15, 0f00000000;
	min.f32 	%f24, %f23, 0f437F0000;
	cvt.rni.s32.f32 	%r9, %f24;
	max.f32 	%f25, %f20, 0f00000000;
	min.f32 	%f26, %f25, 0f437F0000;
	cvt.rni.s32.f32 	%r10, %f26;
	add.s64 	%rd14, %rd8, %rd11;
	st.global.u8 	[%rd14], %r8;
	st.global.u8 	[%rd14+1], %r9;
	st.global.u8 	[%rd14+2], %r10;
$L__BB4_2:
	ret;

}
	// .globl	_Z18alpha_blend_simpleILi512EEvPK6uchar3S2_PKhPS0_iii
.visible .entry _Z18alpha_blend_simpleILi512EEvPK6uchar3S2_PKhPS0_iii(
	.param .u64 .ptr .align 1 _Z18alpha_blend_simpleILi512EEvPK6uchar3S2_PKhPS0_iii_param_0,
	.param .u64 .ptr .align 1 _Z18alpha_blend_simpleILi512EEvPK6uchar3S2_PKhPS0_iii_param_1,
	.param .u64 .ptr .align 1 _Z18alpha_blend_simpleILi512EEvPK6uchar3S2_PKhPS0_iii_param_2,
	.param .u64 .ptr .align 1 _Z18alpha_blend_simpleILi512EEvPK6uchar3S2_PKhPS0_iii_param_3,
	.param .u32 _Z18alpha_blend_simpleILi512EEvPK6uchar3S2_PKhPS0_iii_param_4,
	.param .u32 _Z18alpha_blend_simpleILi512EEvPK6uchar3S2_PKhPS0_iii_param_5,
	.param .u32 _Z18alpha_blend_simpleILi512EEvPK6uchar3S2_PKhPS0_iii_param_6
)
.maxntid 512
{
	.reg .pred 	%p<2>;
	.reg .b16 	%rs<15>;
	.reg .b32 	%r<11>;
	.reg .b32 	%f<27>;
	.reg .b64 	%rd<15>;

	ld.param.u64 	%rd1, [_Z18alpha_blend_simpleILi512EEvPK6uchar3S2_PKhPS0_iii_param_0];
	ld.param.u64 	%rd2, [_Z18alpha_blend_simpleILi512EEvPK6uchar3S2_PKhPS0_iii_param_1];
	ld.param.u64 	%rd3, [_Z18alpha_blend_simpleILi512EEvPK6uchar3S2_PKhPS0_iii_param_2];
	ld.param.u64 	%rd4, [_Z18alpha_blend_simpleILi512EEvPK6uchar3S2_PKhPS0_iii_param_3];
	ld.param.u32 	%r2, [_Z18alpha_blend_simpleILi512EEvPK6uchar3S2_PKhPS0_iii_param_5];
	ld.param.u32 	%r3, [_Z18alpha_blend_simpleILi512EEvPK6uchar3S2_PKhPS0_iii_param_6];
	mov.u32 	%r4, %ctaid.x;
	shl.b32 	%r5, %r4, 9;
	mov.u32 	%r6, %tid.x;
	or.b32  	%r1, %r5, %r6;
	mul.lo.s32 	%r7, %r3, %r2;
	setp.ge.s32 	%p1, %r1, %r7;
	@%p1 bra 	$L__BB5_2;
	cvta.to.global.u64 	%rd5, %rd3;
	cvta.to.global.u64 	%rd6, %rd1;
	cvta.to.global.u64 	%rd7, %rd2;
	cvta.to.global.u64 	%rd8, %rd4;
	cvt.s64.s32 	%rd9, %r1;
	add.s64 	%rd10, %rd5, %rd9;
	ld.global.nc.u8 	%rs1, [%rd10];
	cvt.u16.u8 	%rs2, %rs1;
	cvt.rn.f32.u16 	%f1, %rs2;
	div.rn.f32 	%f2, %f1, 0f437F0000;
	mul.wide.s32 	%rd11, %r1, 3;
	add.s64 	%rd12, %rd6, %rd11;
	ld.global.nc.u8 	%rs3, [%rd12];
	cvt.u16.u8 	%rs4, %rs3;
	ld.global.nc.u8 	%rs5, [%rd12+1];
	cvt.u16.u8 	%rs6, %rs5;
	ld.global.nc.u8 	%rs7, [%rd12+2];
	cvt.u16.u8 	%rs8, %rs7;
	add.s64 	%rd13, %rd7, %rd11;
	ld.global.nc.u8 	%rs9, [%rd13];
	cvt.u16.u8 	%rs10, %rs9;
	ld.global.nc.u8 	%rs11, [%rd13+1];
	cvt.u16.u8 	%rs12, %rs11;
	ld.global.nc.u8 	%rs13, [%rd13+2];
	cvt.u16.u8 	%rs14, %rs13;
	cvt.rn.f32.u16 	%f3, %rs4;
	mul.rn.f32 	%f4, %f3, %f2;
	cvt.rn.f32.u16 	%f5, %rs10;
	neg.f32 	%f6, %f2;
	mov.f32 	%f7, 0f3F800000;
	add.rn.f32 	%f8, %f7, %f6;
	mul.rn.f32 	%f9, %f5, %f8;
	add.rn.f32 	%f10, %f4, %f9;
	cvt.rn.f32.u16 	%f11, %rs6;
	mul.rn.f32 	%f12, %f11, %f2;
	cvt.rn.f32.u16 	%f13, %rs12;
	mul.rn.f32 	%f14, %f13, %f8;
	add.rn.f32 	%f15, %f12, %f14;
	cvt.rn.f32.u16 	%f16, %rs8;
	mul.rn.f32 	%f17, %f16, %f2;
	cvt.rn.f32.u16 	%f18, %rs14;
	mul.rn.f32 	%f19, %f18, %f8;
	add.rn.f32 	%f20, %f17, %f19;
	max.f32 	%f21, %f10, 0f00000000;
	min.f32 	%f22, %f21, 0f437F0000;
	cvt.rni.s32.f32 	%r8, %f22;
	max.f32 	%f23, %f15, 0f00000000;
	min.f32 	%f24, %f23, 0f437F0000;
	cvt.rni.s32.f32 	%r9, %f24;
	max.f32 	%f25, %f20, 0f00000000;
	min.f32 	%f26, %f25, 0f437F0000;
	cvt.rni.s32.f32 	%r10, %f26;
	add.s64 	%rd14, %rd8, %rd11;
	st.global.u8 	[%rd14], %r8;
	st.global.u8 	[%rd14+1], %r9;
	st.global.u8 	[%rd14+2], %r10;
$L__BB5_2:
	ret;

}


// ===== COMPILED SASS (sm_100) =====

	.target	sm_100

	.elftype	@"ET_EXEC"


//--------------------- .note.nv.tkinfo           --------------------------
	.section	.note.nv.tkinfo,"",@"SHT_NOTE"
	.sectionflags	@"SHF_NOTE_NV_TKINFO"
	.tkinfo
        /*0018*/ 	.word	0x00000002
        /*0030*/ 	.string	""
        /*0030*/ 	.string	"ptxas"
        /*0030*/ 	.string	"Cuda compilation tools, release 13.0, V13.0.88"
        /*0030*/ 	.string	"Build cuda_13.0.r13.0/compiler.36424714_0"
        /*0030*/ 	.string	"-arch sm_100 -m 64 "



//--------------------- .note.nv.cuinfo           --------------------------
	.section	.note.nv.cuinfo,"",@"SHT_NOTE"
	.sectionflags	@"SHF_NOTE_NV_CUINFO"
        /*0018*/ 	.short	0x0002
        /*001a*/ 	.short	0x0064
        /*001c*/ 	.short	0x0082
	.zero		2


//--------------------- .nv.info                  --------------------------
	.section	.nv.info,"",@"SHT_CUDA_INFO"
	.align	4


	//----- nvinfo : EIATTR_REGCOUNT
	.align		4
        /*0000*/ 	.byte	0x04, 0x2f
        /*0002*/ 	.short	(.L_1 - .L_0)
	.align		4
.L_0:
        /*0004*/ 	.word	index@(_Z17composite_rgba_u8ILi16ELi16EEvPK6uchar4S2_PKhPS0_iiiii)
        /*0008*/ 	.word	0x0000000f


	//----- nvinfo : EIATTR_FRAME_SIZE
	.align		4
.L_1:
        /*000c*/ 	.byte	0x04, 0x11
        /*000e*/ 	.short	(.L_3 - .L_2)
	.align		4
.L_2:
        /*0010*/ 	.word	index@($__internal_5_$__cuda_sm3x_div_rn_noftz_f32_slowpath)
        /*0014*/ 	.word	0x00000000


	//----- nvinfo : EIATTR_FRAME_SIZE
	.align		4
.L_3:
        /*0018*/ 	.byte	0x04, 0x11
        /*001a*/ 	.short	(.L_5 - .L_4)
	.align		4
.L_4:
        /*001c*/ 	.word	index@(_Z17composite_rgba_u8ILi16ELi16EEvPK6uchar4S2_PKhPS0_iiiii)
        /*0020*/ 	.word	0x00000000


	//----- nvinfo : EIATTR_REGCOUNT
	.align		4
.L_5:
        /*0024*/ 	.byte	0x04, 0x2f
        /*0026*/ 	.short	(.L_7 - .L_6)
	.align		4
.L_6:
        /*0028*/ 	.word	index@(_Z17composite_rgba_u8ILi32ELi8EEvPK6uchar4S2_PKhPS0_iiiii)
        /*002c*/ 	.word	0x0000000f


	//----- nvinfo : EIATTR_FRAME_SIZE
	.align		4
.L_7:
        /*0030*/ 	.byte	0x04, 0x11
        /*0032*/ 	.short	(.L_9 - .L_8)
	.align		4
.L_8:
        /*0034*/ 	.word	index@($__internal_4_$__cuda_sm3x_div_rn_noftz_f32_slowpath)
        /*0038*/ 	.word	0x00000000


	//----- nvinfo : EIATTR_FRAME_SIZE
	.align		4
.L_9:
        /*003c*/ 	.byte	0x04, 0x11
        /*003e*/ 	.short	(.L_11 - .L_10)
	.align		4
.L_10:
        /*0040*/ 	.word	index@(_Z17composite_rgba_u8ILi32ELi8EEvPK6uchar4S2_PKhPS0_iiiii)
        /*0044*/ 	.word	0x00000000


	//----- nvinfo : EIATTR_REGCOUNT
	.align		4
.L_11:
        /*0048*/ 	.byte	0x04, 0x2f
        /*004a*/ 	.short	(.L_13 - .L_12)
	.align		4
.L_12:
        /*004c*/ 	.word	index@(_Z16composite_rgb_u8ILi16ELi16EEvPK6uchar3S2_PKhPS0_iiiii)
        /*0050*/ 	.word	0x00000012


	//----- nvinfo : EIATTR_FRAME_SIZE
	.align		4
.L_13:
        /*0054*/ 	.byte	0x04, 0x11
        /*0056*/ 	.short	(.L_15 - .L_14)
	.align		4
.L_14:
        /*0058*/ 	.word	index@($__internal_3_$__cuda_sm3x_div_rn_noftz_f32_slowpath)
        /*005c*/ 	.word	0x00000000


	//----- nvinfo : EIATTR_FRAME_SIZE
	.align		4
.L_15:
        /*0060*/ 	.byte	0x04, 0x11
        /*0062*/ 	.short	(.L_17 - .L_16)
	.align		4
.L_16:
        /*0064*/ 	.word	index@(_Z16composite_rgb_u8ILi16ELi16EEvPK6uchar3S2_PKhPS0_iiiii)
        /*0068*/ 	.word	0x00000000


	//----- nvinfo : EIATTR_REGCOUNT
	.align		4
.L_17:
        /*006c*/ 	.byte	0x04, 0x2f
        /*006e*/ 	.short	(.L_19 - .L_18)
	.align		4
.L_18:
        /*0070*/ 	.word	index@(_Z16composite_rgb_u8ILi32ELi8EEvPK6uchar3S2_PKhPS0_iiiii)
        /*0074*/ 	.word	0x00000012


	//----- nvinfo : EIATTR_FRAME_SIZE
	.align		4
.L_19:
        /*0078*/ 	.byte	0x04, 0x11
        /*007a*/ 	.short	(.L_21 - .L_20)
	.align		4
.L_20:
        /*007c*/ 	.word	index@($__internal_2_$__cuda_sm3x_div_rn_noftz_f32_slowpath)
        /*0080*/ 	.word	0x00000000


	//----- nvinfo : EIATTR_FRAME_SIZE
	.align		4
.L_21:
        /*0084*/ 	.byte	0x04, 0x11
        /*0086*/ 	.short	(.L_23 - .L_22)
	.align		4
.L_22:
        /*0088*/ 	.word	index@(_Z16composite_rgb_u8ILi32ELi8EEvPK6uchar3S2_PKhPS0_iiiii)
        /*008c*/ 	.word	0x00000000


	//----- nvinfo : EIATTR_REGCOUNT
	.align		4
.L_23:
        /*0090*/ 	.byte	0x04, 0x2f
        /*0092*/ 	.short	(.L_25 - .L_24)
	.align		4
.L_24:
        /*0094*/ 	.word	index@(_Z18alpha_blend_simpleILi256EEvPK6uchar3S2_PKhPS0_iii)
        /*0098*/ 	.word	0x00000013


	//----- nvinfo : EIATTR_FRAME_SIZE
	.align		4
.L_25:
        /*009c*/ 	.byte	0x04, 0x11
        /*009e*/ 	.short	(.L_27 - .L_26)
	.align		4
.L_26:
        /*00a0*/ 	.word	index@($__internal_1_$__cuda_sm3x_div_rn_noftz_f32_slowpath)
        /*00a4*/ 	.word	0x00000000


	//----- nvinfo : EIATTR_FRAME_SIZE
	.align		4
.L_27:
        /*00a8*/ 	.byte	0x04, 0x11
        /*00aa*/ 	.short	(.L_29 - .L_28)
	.align		4
.L_28:
        /*00ac*/ 	.word	index@(_Z18alpha_blend_simpleILi256EEvPK6uchar3S2_PKhPS0_iii)
        /*00b0*/ 	.word	0x00000000


	//----- nvinfo : EIATTR_REGCOUNT
	.align		4
.L_29:
        /*00b4*/ 	.byte	0x04, 0x2f
        /*00b6*/ 	.short	(.L_31 - .L_30)
	.align		4
.L_30:
        /*00b8*/ 	.word	index@(_Z18alpha_blend_simpleILi512EEvPK6uchar3S2_PKhPS0_iii)
        /*00bc*/ 	.word	0x00000013


	//----- nvinfo : EIATTR_FRAME_SIZE
	.align		4
.L_31:
        /*00c0*/ 	.byte	0x04, 0x11
        /*00c2*/ 	.short	(.L_33 - .L_32)
	.align		4
.L_32:
        /*00c4*/ 	.word	index@($__internal_0_$__cuda_sm3x_div_rn_noftz_f32_slowpath)
        /*00c8*/ 	.word	0x00000000


	//----- nvinfo : EIATTR_FRAME_SIZE
	.align		4
.L_33:
        /*00cc*/ 	.byte	0x04, 0x11
        /*00ce*/ 	.short	(.L_35 - .L_34)
	.align		4
.L_34:
        /*00d0*/ 	.word	index@(_Z18alpha_blend_simpleILi512EEvPK6uchar3S2_PKhPS0_iii)
        /*00d4*/ 	.word	0x00000000


	//----- nvinfo : EIATTR_MIN_STACK_SIZE
	.align		4
.L_35:
        /*00d8*/ 	.byte	0x04, 0x12
        /*00da*/ 	.short	(.L_37 - .L_36)
	.align		4
.L_36:
        /*00dc*/ 	.word	index@(_Z18alpha_blend_simpleILi512EEvPK6uchar3S2_PKhPS0_iii)
        /*00e0*/ 	.word	0x00000000


	//----- nvinfo : EIATTR_MIN_STACK_SIZE
	.align		4
.L_37:
        /*00e4*/ 	.byte	0x04, 0x12
        /*00e6*/ 	.short	(.L_39 - .L_38)
	.align		4
.L_38:
        /*00e8*/ 	.word	index@(_Z18alpha_blend_simpleILi256EEvPK6uchar3S2_PKhPS0_iii)
        /*00ec*/ 	.word	0x00000000


	//----- nvinfo : EIATTR_MIN_STACK_SIZE
	.align		4
.L_39:
        /*00f0*/ 	.byte	0x04, 0x12
        /*00f2*/ 	.short	(.L_41 - .L_40)
	.align		4
.L_40:
        /*00f4*/ 	.word	index@(_Z16composite_rgb_u8ILi32ELi8EEvPK6uchar3S2_PKhPS0_iiiii)
        /*00f8*/ 	.word	0x00000000


	//----- nvinfo : EIATTR_MIN_STACK_SIZE
	.align		4
.L_41:
        /*00fc*/ 	.byte	0x04, 0x12
        /*00fe*/ 	.short	(.L_43 - .L_42)
	.align		4
.L_42:
        /*0100*/ 	.word	index@(_Z16composite_rgb_u8ILi16ELi16EEvPK6uchar3S2_PKhPS0_iiiii)
        /*0104*/ 	.word	0x00000000


	//----- nvinfo : EIATTR_MIN_STACK_SIZE
	.align		4
.L_43:
        /*0108*/ 	.byte	0x04, 0x12
        /*010a*/ 	.short	(.L_45 - .L_44)
	.align		4
.L_44:
        /*010c*/ 	.word	index@(_Z17composite_rgba_u8ILi32ELi8EEvPK6uchar4S2_PKhPS0_iiiii)
        /*0110*/ 	.word	0x00000000


	//----- nvinfo : EIATTR_MIN_STACK_SIZE
	.align		4
.L_45:
        /*0114*/ 	.byte	0x04, 0x12
        /*0116*/ 	.short	(.L_47 - .L_46)
	.align		4
.L_46:
        /*0118*/ 	.word	index@(_Z17composite_rgba_u8ILi16ELi16EEvPK6uchar4S2_PKhPS0_iiiii)
        /*011c*/ 	.word	0x00000000
.L_47:


//--------------------- .nv.compat                --------------------------
	.section	.nv.compat,"",@"SHT_CUDA_COMPAT_INFO"
	.align	4
        /*0000*/ 	.byte	0x02, 0x09, 0x00, 0x00, 0x02, 0x02, 0x01, 0x00, 0x02, 0x05, 0x05, 0x00, 0x03, 0x07, 0x01, 0x01
        /*0010*/ 	.byte	0x02, 0x03, 0x00, 0x00, 0x02, 0x06, 0x01, 0x00, 0x04, 0x0b, 0x08, 0x00, 0x01, 0x00, 0x00, 0x00
        /*0020*/ 	.byte	0x00, 0x00, 0x00, 0x00


//--------------------- .nv.info._Z18alpha_blend_simpleILi512EEvPK6uchar3S2_PKhPS0_iii --------------------------
	.section	.nv.info._Z18alpha_blend_simpleILi512EEvPK6uchar3S2_PKhPS0_iii,"",@"SHT_CUDA_INFO"
	.sectionflags	@""
	.align	4


	//----- nvinfo : EIATTR_CUDA_API_VERSION
	.align		4
        /*0000*/ 	.byte	0x04, 0x37
        /*0002*/ 	.short	(.L_49 - .L_48)
.L_48:
        /*0004*/ 	.word	0x00000082


	//----- nvinfo : EIATTR_KPARAM_INFO
	.align		4
.L_49:
        /*0008*/ 	.byte	0x04, 0x17
        /*000a*/ 	.short	(.L_51 - .L_50)
.L_50:
        /*000c*/ 	.word	0x00000000
        /*0010*/ 	.short	0x0006
        /*0012*/ 	.short	0x0028
        /*0014*/ 	.byte	0x00, 0xf0, 0x11, 0x00


	//----- nvinfo : EIATTR_KPARAM_INFO
	.align		4
.L_51:
        /*0018*/ 	.byte	0x04, 0x17
        /*001a*/ 	.short	(.L_53 - .L_52)
.L_52:
        /*001c*/ 	.word	0x00000000
        /*0020*/ 	.short	0x0005
        /*0022*/ 	.short	0x0024
        /*0024*/ 	.byte	0x00, 0xf0, 0x11, 0x00


	//----- nvinfo : EIATTR_KPARAM_INFO
	.align		4
.L_53:
        /*0028*/ 	.byte	0x04, 0x17
        /*002a*/ 	.short	(.L_55 - .L_54)
.L_54:
        /*002c*/ 	.word	0x00000000
        /*0030*/ 	.short	0x0004
        /*0032*/ 	.short	0x0020
        /*0034*/ 	.byte	0x00, 0xf0, 0x11, 0x00


	//----- nvinfo : EIATTR_KPARAM_INFO
	.align		4
.L_55:
        /*0038*/ 	.byte	0x04, 0x17
        /*003a*/ 	.short	(.L_57 - .L_56)
.L_56:
        /*003c*/ 	.word	0x00000000
        /*0040*/ 	.short	0x0003
        /*0042*/ 	.short	0x0018
        /*0044*/ 	.byte	0x00, 0xf5, 0x21, 0x00


	//----- nvinfo : EIATTR_KPARAM_INFO
	.align		4
.L_57:
        /*0048*/ 	.byte	0x04, 0x17
        /*004a*/ 	.short	(.L_59 - .L_58)
.L_58:
        /*004c*/ 	.word	0x00000000
        /*0050*/ 	.short	0x0002
        /*0052*/ 	.short	0x0010
        /*0054*/ 	.byte	0x00, 0xf5, 0x21, 0x00


	//----- nvinfo : EIATTR_KPARAM_INFO
	.align		4
.L_59:
        /*0058*/ 	.byte	0x04, 0x17
        /*005a*/ 	.short	(.L_61 - .L_60)
.L_60:
        /*005c*/ 	.word	0x00000000
        /*0060*/ 	.short	0x0001
        /*0062*/ 	.short	0x0008
        /*0064*/ 	.byte	0x00, 0xf5, 0x21, 0x00


	//----- nvinfo : EIATTR_KPARAM_INFO
	.align		4
.L_61:
        /*0068*/ 	.byte	0x04, 0x17
        /*006a*/ 	.short	(.L_63 - .L_62)
.L_62:
        /*006c*/ 	.word	0x00000000
        /*0070*/ 	.short	0x0000
        /*0072*/ 	.short	0x0000
        /*0074*/ 	.byte	0x00, 0xf5, 0x21, 0x00


	//----- nvinfo : EIATTR_SPARSE_MMA_MASK
	.align		4
.L_63:
        /*0078*/ 	.byte	0x03, 0x50
        /*007a*/ 	.short	0x0000


	//----- nvinfo : EIATTR_MAXREG_COUNT
	.align		4
        /*007c*/ 	.byte	0x03, 0x1b
        /*007e*/ 	.short	0x0080


	//----- nvinfo : EIATTR_MERCURY_ISA_VERSION
	.align		4
        /*0080*/ 	.byte	0x03, 0x5f
        /*0082*/ 	.short	0x0101


	//----- nvinfo : EIATTR_VRC_CTA_INIT_COUNT
	.align		4
        /*0084*/ 	.byte	0x02, 0x4a
	.zero		1
	.zero		1


	//----- nvinfo : EIATTR_EXIT_INSTR_OFFSETS
	.align		4
        /*0088*/ 	.byte	0x04, 0x1c
        /*008a*/ 	.short	(.L_65 - .L_64)


	//   ....[0]....
.L_64:
        /*008c*/ 	.word	0x00000090


	//   ....[1]....
        /*0090*/ 	.word	0x00000450


	//----- nvinfo : EIATTR_MAX_THREADS
	.align		4
.L_65:
        /*0094*/ 	.byte	0x04, 0x05
        /*0096*/ 	.short	(.L_67 - .L_66)
.L_66:
        /*0098*/ 	.word	0x00000200
        /*009c*/ 	.word	0x00000001
        /*00a0*/ 	.word	0x00000001


	//----- nvinfo : EIATTR_CRS_STACK_SIZE
	.align		4
.L_67:
        /*00a4*/ 	.byte	0x04, 0x1e
        /*00a6*/ 	.short	(.L_69 - .L_68)
.L_68:
        /*00a8*/ 	.word	0x00000000


	//----- nvinfo : EIATTR_CBANK_PARAM_SIZE
	.align		4
.L_69:
        /*00ac*/ 	.byte	0x03, 0x19
        /*00ae*/ 	.short	0x002c


	//----- nvinfo : EIATTR_PARAM_CBANK
	.align		4
        /*00b0*/ 	.byte	0x04, 0x0a
        /*00b2*/ 	.short	(.L_71 - .L_70)
	.align		4
.L_70:
        /*00b4*/ 	.word	index@(.nv.constant0._Z18alpha_blend_simpleILi512EEvPK6uchar3S2_PKhPS0_iii)
        /*00b8*/ 	.short	0x0380
        /*00ba*/ 	.short	0x002c


	//----- nvinfo : EIATTR_SW_WAR
	.align		4
.L_71:
        /*00bc*/ 	.byte	0x04, 0x36
        /*00be*/ 	.short	(.L_73 - .L_72)
.L_72:
        /*00c0*/ 	.word	0x00000008
.L_73:


//--------------------- .nv.info._Z18alpha_blend_simpleILi256EEvPK6uchar3S2_PKhPS0_iii --------------------------
	.section	.nv.info._Z18alpha_blend_simpleILi256EEvPK6uchar3S2_PKhPS0_iii,"",@"SHT_CUDA_INFO"
	.sectionflags	@""
	.align	4


	//----- nvinfo : EIATTR_CUDA_API_VERSION
	.align		4
        /*0000*/ 	.byte	0x04, 0x37
        /*0002*/ 	.short	(.L_75 - .L_74)
.L_74:
        /*0004*/ 	.word	0x00000082


	//----- nvinfo : EIATTR_KPARAM_INFO
	.align		4
.L_75:
        /*0008*/ 	.byte	0x04, 0x17
        /*000a*/ 	.short	(.L_77 - .L_76)
.L_76:
        /*000c*/ 	.word	0x00000000
        /*0010*/ 	.short	0x0006
        /*0012*/ 	.short	0x0028
        /*0014*/ 	.byte	0x00, 0xf0, 0x11, 0x00


	//----- nvinfo : EIATTR_KPARAM_INFO
	.align		4
.L_77:
        /*0018*/ 	.byte	0x04, 0x17
        /*001a*/ 	.short	(.L_79 - .L_78)
.L_78:
        /*001c*/ 	.word	0x00000000
        /*0020*/ 	.short	0x0005
        /*0022*/ 	.short	0x0024
        /*0024*/ 	.byte	0x00, 0xf0, 0x11, 0x00


	//----- nvinfo : EIATTR_KPARAM_INFO
	.align		4
.L_79:
        /*0028*/ 	.byte	0x04, 0x17
        /*002a*/ 	.short	(.L_81 - .L_80)
.L_80:
        /*002c*/ 	.word	0x00000000
        /*0030*/ 	.short	0x0004
        /*0032*/ 	.short	0x0020
        /*0034*/ 	.byte	0x00, 0xf0, 0x11, 0x00


	//----- nvinfo : EIATTR_KPARAM_INFO
	.align		4
.L_81:
        /*0038*/ 	.byte	0x04, 0x17
        /*003a*/ 	.short	(.L_83 - .L_82)
.L_82:
        /*003c*/ 	.word	0x00000000
        /*0040*/ 	.short	0x0003
        /*0042*/ 	.short	0x0018
        /*0044*/ 	.byte	0x00, 0xf5, 0x21, 0x00


	//----- nvinfo : EIATTR_KPARAM_INFO
	.align		4
.L_83:
        /*0048*/ 	.byte	0x04, 0x17
        /*004a*/ 	.short	(.L_85 - .L_84)
.L_84:
        /*004c*/ 	.word	0x00000000
        /*0050*/ 	.short	0x0002
        /*0052*/ 	.short	0x0010
        /*0054*/ 	.byte	0x00, 0xf5, 0x21, 0x00


	//----- nvinfo : EIATTR_KPARAM_INFO
	.align		4
.L_85:
        /*0058*/ 	.byte	0x04, 0x17
        /*005a*/ 	.short	(.L_87 - .L_86)
.L_86:
        /*005c*/ 	.word	0x00000000
        /*0060*/ 	.short	0x0001
        /*0062*/ 	.short	0x0008
        /*0064*/ 	.byte	0x00, 0xf5, 0x21, 0x00


	//----- nvinfo : EIATTR_KPARAM_INFO
	.align		4
.L_87:
        /*0068*/ 	.byte	0x04, 0x17
        /*006a*/ 	.short	(.L_89 - .L_88)
.L_88:
        /*006c*/ 	.word	0x00000000
        /*0070*/ 	.short	0x0000
        /*0072*/ 	.short	0x0000
        /*0074*/ 	.byte	0x00, 0xf5, 0x21, 0x00


	//----- nvinfo : EIATTR_SPARSE_MMA_MASK
	.align		4
.L_89:
        /*0078*/ 	.byte	0x03, 0x50
        /*007a*/ 	.short	0x0000


	//----- nvinfo : EIATTR_MAXREG_COUNT
	.align		4
        /*007c*/ 	.byte	0x03, 0x1b
        /*007e*/ 	.short	0x00ff


	//----- nvinfo : EIATTR_MERCURY_ISA_VERSION
	.align		4
        /*0080*/ 	.byte	0x03, 0x5f
        /*0082*/ 	.short	0x0101


	//----- nvinfo : EIATTR_VRC_CTA_INIT_COUNT
	.align		4
        /*0084*/ 	.byte	0x02, 0x4a
	.zero		1
	.zero		1


	//----- nvinfo : EIATTR_EXIT_INSTR_OFFSETS
	.align		4
        /*0088*/ 	.byte	0x04, 0x1c
        /*008a*/ 	.short	(.L_91 - .L_90)


	//   ....[0]....
.L_90:
        /*008c*/ 	.word	0x00000090


	//   ....[1]....
        /*0090*/ 	.word	0x00000450


	//----- nvinfo : EIATTR_MAX_THREADS
	.align		4
.L_91:
        /*0094*/ 	.byte	0x04, 0x05
        /*0096*/ 	.short	(.L_93 - .L_92)
.L_92:
        /*0098*/ 	.word	0x00000100
        /*009c*/ 	.word	0x00000001
        /*00a0*/ 	.word	0x00000001


	//----- nvinfo : EIATTR_CRS_STACK_SIZE
	.align		4
.L_93:
        /*00a4*/ 	.byte	0x04, 0x1e
        /*00a6*/ 	.short	(.L_95 - .L_94)
.L_94:
        /*00a8*/ 	.word	0x00000000


	//----- nvinfo : EIATTR_CBANK_PARAM_SIZE
	.align		4
.L_95:
        /*00ac*/ 	.byte	0x03, 0x19
        /*00ae*/ 	.short	0x002c


	//----- nvinfo : EIATTR_PARAM_CBANK
	.align		4
        /*00b0*/ 	.byte	0x04, 0x0a
        /*00b2*/ 	.short	(.L_97 - .L_96)
	.align		4
.L_96:
        /*00b4*/ 	.word	index@(.nv.constant0._Z18alpha_blend_simpleILi256EEvPK6uchar3S2_PKhPS0_iii)
        /*00b8*/ 	.short	0x0380
        /*00ba*/ 	.short	0x002c


	//----- nvinfo : EIATTR_SW_WAR
	.align		4
.L_97:
        /*00bc*/ 	.byte	0x04, 0x36
        /*00be*/ 	.short	(.L_99 - .L_98)
.L_98:
        /*00c0*/ 	.word	0x00000008
.L_99:


//--------------------- .nv.info._Z16composite_rgb_u8ILi32ELi8EEvPK6uchar3S2_PKhPS0_iiiii --------------------------
	.section	.nv.info._Z16composite_rgb_u8ILi32ELi8EEvPK6uchar3S2_PKhPS0_iiiii,"",@"SHT_CUDA_INFO"
	.sectionflags	@""
	.align	4


	//----- nvinfo : EIATTR_CUDA_API_VERSION
	.align		4
        /*0000*/ 	.byte	0x04, 0x37
        /*0002*/ 	.short	(.L_101 - .L_100)
.L_100:
        /*0004*/ 	.word	0x00000082


	//----- nvinfo : EIATTR_KPARAM_INFO
	.align		4
.L_101:
        /*0008*/ 	.byte	0x04, 0x17
        /*000a*/ 	.short	(.L_103 - .L_102)
.L_102:
        /*000c*/ 	.word	0x00000000
        /*0010*/ 	.short	0x0008
        /*0012*/ 	.short	0x0030
        /*0014*/ 	.byte	0x00, 0xf0, 0x11, 0x00


	//----- nvinfo : EIATTR_KPARAM_INFO
	.align		4
.L_103:
        /*0018*/ 	.byte	0x04, 0x17
        /*001a*/ 	.short	(.L_105 - .L_104)
.L_104:
        /*001c*/ 	.word	0x00000000
        /*0020*/ 	.short	0x0007
        /*0022*/ 	.short	0x002c
        /*0024*/ 	.byte	0x00, 0xf0, 0x11, 0x00


	//----- nvinfo : EIATTR_KPARAM_INFO
	.align		4
.L_105:
        /*0028*/ 	.byte	0x04, 0x17
        /*002a*/ 	.short	(.L_107 - .L_106)
.L_106:
        /*002c*/ 	.word	0x00000000
        /*0030*/ 	.short	0x0006
        /*0032*/ 	.short	0x0028
        /*0034*/ 	.byte	0x00, 0xf0, 0x11, 0x00


	//----- nvinfo : EIATTR_KPARAM_INFO
	.align		4
.L_107:
        /*0038*/ 	.byte	0x04, 0x17
        /*003a*/ 	.short	(.L_109 - .L_108)
.L_108:
        /*003c*/ 	.word	0x00000000
        /*0040*/ 	.short	0x0005
        /*0042*/ 	.short	0x0024
        /*0044*/ 	.byte	0x00, 0xf0, 0x11, 0x00


	//----- nvinfo : EIATTR_KPARAM_INFO
	.align		4
.L_109:
        /*0048*/ 	.byte	0x04, 0x17
        /*004a*/ 	.short	(.L_111 - .L_110)
.L_110:
        /*004c*/ 	.word	0x00000000
        /*0050*/ 	.short	0x0004
        /*0052*/ 	.short	0x0020
        /*0054*/ 	.byte	0x00, 0xf0, 0x11, 0x00


	//----- nvinfo : EIATTR_KPARAM_INFO
	.align		4
.L_111:
        /*0058*/ 	.byte	0x04, 0x17
        /*005a*/ 	.short	(.L_113 - .L_112)
.L_112:
        /*005c*/ 	.word	0x00000000
        /*0060*/ 	.short	0x0003
        /*0062*/ 	.short	0x0018
        /*0064*/ 	.byte	0x00, 0xf5, 0x21, 0x00


	//----- nvinfo : EIATTR_KPARAM_INFO
	.align		4
.L_113:
        /*0068*/ 	.byte	0x04, 0x17
        /*006a*/ 	.short	(.L_115 - .L_114)
.L_114:
        /*006c*/ 	.word	0x00000000
        /*0070*/ 	.short	0x0002
        /*0072*/ 	.short	0x0010
        /*0074*/ 	.byte	0x00, 0xf5, 0x21, 0x00


	//----- nvinfo : EIATTR_KPARAM_INFO
	.align		4
.L_115:
        /*0078*/ 	.byte	0x04, 0x17
        /*007a*/ 	.short	(.L_117 - .L_116)
.L_116:
        /*007c*/ 	.word	0x00000000
        /*0080*/ 	.short	0x0001
        /*0082*/ 	.short	0x0008
        /*0084*/ 	.byte	0x00, 0xf5, 0x21, 0x00


	//----- nvinfo : EIATTR_KPARAM_INFO
	.align		4
.L_117:
        /*0088*/ 	.byte	0x04, 0x17
        /*008a*/ 	.short	(.L_119 - .L_118)
.L_118:
        /*008c*/ 	.word	0x00000000
        /*0090*/ 	.short	0x0000
        /*0092*/ 	.short	0x0000
        /*0094*/ 	.byte	0x00, 0xf5, 0x21, 0x00


	//----- nvinfo : EIATTR_SPARSE_MMA_MASK
	.align		4
.L_119:
        /*0098*/ 	.byte	0x03, 0x50
        /*009a*/ 	.short	0x0000


	//----- nvinfo : EIATTR_MAXREG_COUNT
	.align		4
        /*009c*/ 	.byte	0x03, 0x1b
        /*009e*/ 	.short	0x0080


	//----- nvinfo : EIATTR_MERCURY_ISA_VERSION
	.align		4
        /*00a0*/ 	.byte	0x03, 0x5f
        /*00a2*/ 	.short	0x0101


	//----- nvinfo : EIATTR_VRC_CTA_INIT_COUNT
	.align		4
        /*00a4*/ 	.byte	0x02, 0x4a
	.zero		1
	.zero		1


	//----- nvinfo : EIATTR_EXIT_INSTR_OFFSETS
	.align		4
        /*00a8*/ 	.byte	0x04, 0x1c
        /*00aa*/ 	.short	(.L_121 - .L_120)


	//   ....[0]....
.L_120:
        /*00ac*/ 	.word	0x000000c0


	//   ....[1]....
        /*00b0*/ 	.word	0x00000530


	//----- nvinfo : EIATTR_MAX_THREADS
	.align		4
.L_121:
        /*00b4*/ 	.byte	0x04, 0x05
        /*00b6*/ 	.short	(.L_123 - .L_122)
.L_122:
        /*00b8*/ 	.word	0x00000100
        /*00bc*/ 	.word	0x00000001
        /*00c0*/ 	.word	0x00000001


	//----- nvinfo : EIATTR_CRS_STACK_SIZE
	.align		4
.L_123:
        /*00c4*/ 	.byte	0x04, 0x1e
        /*00c6*/ 	.short	(.L_125 - .L_124)
.L_124:
        /*00c8*/ 	.word	0x00000000


	//----- nvinfo : EIATTR_CBANK_PARAM_SIZE
	.align		4
.L_125:
        /*00cc*/ 	.byte	0x03, 0x19
        /*00ce*/ 	.short	0x0034


	//----- nvinfo : EIATTR_PARAM_CBANK
	.align		4
        /*00d0*/ 	.byte	0x04, 0x0a
        /*00d2*/ 	.short	(.L_127 - .L_126)
	.align		4
.L_126:
        /*00d4*/ 	.word	index@(.nv.constant0._Z16composite_rgb_u8ILi32ELi8EEvPK6uchar3S2_PKhPS0_iiiii)
        /*00d8*/ 	.short	0x0380
        /*00da*/ 	.short	0x0034


	//----- nvinfo : EIATTR_SW_WAR
	.align		4
.L_127:
        /*00dc*/ 	.byte	0x04, 0x36
        /*00de*/ 	.short	(.L_129 - .L_128)
.L_128:
        /*00e0*/ 	.word	0x00000008
.L_129:


//--------------------- .nv.info._Z16composite_rgb_u8ILi16ELi16EEvPK6uchar3S2_PKhPS0_iiiii --------------------------
	.section	.nv.info._Z16composite_rgb_u8ILi16ELi16EEvPK6uchar3S2_PKhPS0_iiiii,"",@"SHT_CUDA_INFO"
	.sectionflags	@""
	.align	4


	//----- nvinfo : EIATTR_CUDA_API_VERSION
	.align		4
        /*0000*/ 	.byte	0x04, 0x37
        /*0002*/ 	.short	(.L_131 - .L_130)
.L_130:
        /*0004*/ 	.word	0x00000082


	//----- nvinfo : EIATTR_KPARAM_INFO
	.align		4
.L_131:
        /*0008*/ 	.byte	0x04, 0x17
        /*000a*/ 	.short	(.L_133 - .L_132)
.L_132:
        /*000c*/ 	.word	0x00000000
        /*0010*/ 	.short	0x0008
        /*0012*/ 	.short	0x0030
        /*0014*/ 	.byte	0x00, 0xf0, 0x11, 0x00


	//----- nvinfo : EIATTR_KPARAM_INFO
	.align		4
.L_133:
        /*0018*/ 	.byte	0x04, 0x17
        /*001a*/ 	.short	(.L_135 - .L_134)
.L_134:
        /*001c*/ 	.word	0x00000000
        /*0020*/ 	.short	0x0007
        /*0022*/ 	.short	0x002c
        /*0024*/ 	.byte	0x00, 0xf0, 0x11, 0x00


	//----- nvinfo : EIATTR_KPARAM_INFO
	.align		4
.L_135:
        /*0028*/ 	.byte	0x04, 0x17
        /*002a*/ 	.short	(.L_137 - .L_136)
.L_136:
        /*002c*/ 	.word	0x00000000
        /*0030*/ 	.short	0x0006
        /*0032*/ 	.short	0x0028
        /*0034*/ 	.byte	0x00, 0xf0, 0x11, 0x00


	//----- nvinfo : EIATTR_KPARAM_INFO
	.align		4
.L_137:
        /*0038*/ 	.byte	0x04, 0x17
        /*003a*/ 	.short	(.L_139 - .L_138)
.L_138:
        /*003c*/ 	.word	0x00000000
        /*0040*/ 	.short	0x0005
        /*0042*/ 	.short	0x0024
        /*0044*/ 	.byte	0x00, 0xf0, 0x11, 0x00


	//----- nvinfo : EIATTR_KPARAM_INFO
	.align		4
.L_139:
        /*0048*/ 	.byte	0x04, 0x17
        /*004a*/ 	.short	(.L_141 - .L_140)
.L_140:
        /*004c*/ 	.word	0x00000000
        /*0050*/ 	.short	0x0004
        /*0052*/ 	.short	0x0020
        /*0054*/ 	.byte	0x00, 0xf0, 0x11, 0x00


	//----- nvinfo : EIATTR_KPARAM_INFO
	.align		4
.L_141:
        /*0058*/ 	.byte	0x04, 0x17
        /*005a*/ 	.short	(.L_143 - .L_142)
.L_142:
        /*005c*/ 	.word	0x00000000
        /*0060*/ 	.short	0x0003
        /*0062*/ 	.short	0x0018
        /*0064*/ 	.byte	0x00, 0xf5, 0x21, 0x00


	//----- nvinfo : EIATTR_KPARAM_INFO
	.align		4
.L_143:
        /*0068*/ 	.byte	0x04, 0x17
        /*006a*/ 	.short	(.L_145 - .L_144)
.L_144:
        /*006c*/ 	.word	0x00000000
        /*0070*/ 	.short	0x0002
        /*0072*/ 	.short	0x0010
        /*0074*/ 	.byte	0x00, 0xf5, 0x21, 0x00


	//----- nvinfo : EIATTR_KPARAM_INFO
	.align		4
.L_145:
        /*0078*/ 	.byte	0x04, 0x17
        /*007a*/ 	.short	(.L_147 - .L_146)
.L_146:
        /*007c*/ 	.word	0x00000000
        /*0080*/ 	.short	0x0001
        /*0082*/ 	.short	0x0008
        /*0084*/ 	.byte	0x00, 0xf5, 0x21, 0x00


	//----- nvinfo : EIATTR_KPARAM_INFO
	.align		4
.L_147:
        /*0088*/ 	.byte	0x04, 0x17
        /*008a*/ 	.short	(.L_149 - .L_148)
.L_148:
        /*008c*/ 	.word	0x00000000
        /*0090*/ 	.short	0x0000
        /*0092*/ 	.short	0x0000
        /*0094*/ 	.byte	0x00, 0xf5, 0x21, 0x00


	//----- nvinfo : EIATTR_SPARSE_MMA_MASK
	.align		4
.L_149:
        /*0098*/ 	.byte	0x03, 0x50
        /*009a*/ 	.short	0x0000


	//----- nvinfo : EIATTR_MAXREG_COUNT
	.align		4
        /*009c*/ 	.byte	0x03, 0x1b
        /*009e*/ 	.short	0x0080


	//----- nvinfo : EIATTR_MERCURY_ISA_VERSION
	.align		4
        /*00a0*/ 	.byte	0x03, 0x5f
        /*00a2*/ 	.short	0x0101


	//----- nvinfo : EIATTR_VRC_CTA_INIT_COUNT
	.align		4
        /*00a4*/ 	.byte	0x02, 0x4a
	.zero		1
	.zero		1


	//----- nvinfo : EIATTR_EXIT_INSTR_OFFSETS
	.align		4
        /*00a8*/ 	.byte	0x04, 0x1c
        /*00aa*/ 	.short	(.L_151 - .L_150)


	//   ....[0]....
.L_150:
        /*00ac*/ 	.word	0x000000c0


	//   ....[1]....
        /*00b0*/ 	.word	0x00000530


	//----- nvinfo : EIATTR_MAX_THREADS
	.align		4
.L_151:
        /*00b4*/ 	.byte	0x04, 0x05
        /*00b6*/ 	.short	(.L_153 - .L_152)
.L_152:
        /*00b8*/ 	.word	0x00000100
        /*00bc*/ 	.word	0x00000001
        /*00c0*/ 	.word	0x00000001


	//----- nvinfo : EIATTR_CRS_STACK_SIZE
	.align		4
.L_153:
        /*00c4*/ 	.byte	0x04, 0x1e
        /*00c6*/ 	.short	(.L_155 - .L_154)
.L_154:
        /*00c8*/ 	.word	0x00000000


	//----- nvinfo : EIATTR_CBANK_PARAM_SIZE
	.align		4
.L_155:
        /*00cc*/ 	.byte	0x03, 0x19
        /*00ce*/ 	.short	0x0034


	//----- nvinfo : EIATTR_PARAM_CBANK
	.align		4
        /*00d0*/ 	.byte	0x04, 0x0a
        /*00d2*/ 	.short	(.L_157 - .L_156)
	.align		4
.L_156:
        /*00d4*/ 	.word	index@(.nv.constant0._Z16composite_rgb_u8ILi16ELi16EEvPK6uchar3S2_PKhPS0_iiiii)
        /*00d8*/ 	.short	0x0380
        /*00da*/ 	.short	0x0034


	//----- nvinfo : EIATTR_SW_WAR
	.align		4
.L_157:
        /*00dc*/ 	.byte	0x04, 0x36
        /*00de*/ 	.short	(.L_159 - .L_158)
.L_158:
        /*00e0*/ 	.word	0x00000008
.L_159:


//--------------------- .nv.info._Z17composite_rgba_u8ILi32ELi8EEvPK6uchar4S2_PKhPS0_iiiii --------------------------
	.section	.nv.info._Z17composite_rgba_u8ILi32ELi8EEvPK6uchar4S2_PKhPS0_iiiii,"",@"SHT_CUDA_INFO"
	.sectionflags	@""
	.align	4


	//----- nvinfo : EIATTR_CUDA_API_VERSION
	.align		4
        /*0000*/ 	.byte	0x04, 0x37
        /*0002*/ 	.short	(.L_161 - .L_160)
.L_160:
        /*0004*/ 	.word	0x00000082


	//----- nvinfo : EIATTR_KPARAM_INFO
	.align		4
.L_161:
        /*0008*/ 	.byte	0x04, 0x17
        /*000a*/ 	.short	(.L_163 - .L_162)
.L_162:
        /*000c*/ 	.word	0x00000000
        /*0010*/ 	.short	0x0008
        /*0012*/ 	.short	0x0030
        /*0014*/ 	.byte	0x00, 0xf0, 0x11, 0x00


	//----- nvinfo : EIATTR_KPARAM_INFO
	.align		4
.L_163:
        /*0018*/ 	.byte	0x04, 0x17
        /*001a*/ 	.short	(.L_165 - .L_164)
.L_164:
        /*001c*/ 	.word	0x00000000
        /*0020*/ 	.short	0x0007
        /*0022*/ 	.short	0x002c
        /*0024*/ 	.byte	0x00, 0xf0, 0x11, 0x00


	//----- nvinfo : EIATTR_KPARAM_INFO
	.align		4
.L_165:
        /*0028*/ 	.byte	0x04, 0x17
        /*002a*/ 	.short	(.L_167 - .L_166)
.L_166:
        /*002c*/ 	.word	0x00000000
        /*0030*/ 	.short	0x0006
        /*0032*/ 	.short	0x0028
        /*0034*/ 	.byte	0x00, 0xf0, 0x11, 0x00


	//----- nvinfo : EIATTR_KPARAM_INFO
	.align		4
.L_167:
        /*0038*/ 	.byte	0x04, 0x17
        /*003a*/ 	.short	(.L_169 - .L_168)
.L_168:
        /*003c*/ 	.word	0x00000000
        /*0040*/ 	.short	0x0005
        /*0042*/ 	.short	0x0024
        /*0044*/ 	.byte	0x00, 0xf0, 0x11, 0x00


	//----- nvinfo : EIATTR_KPARAM_INFO
	.align		4
.L_169:
        /*0048*/ 	.byte	0x04, 0x17
        /*004a*/ 	.short	(.L_171 - .L_170)
.L_170:
        /*004c*/ 	.word	0x00000000
        /*0050*/ 	.short	0x0004
        /*0052*/ 	.short	0x0020
        /*0054*/ 	.byte	0x00, 0xf0, 0x11, 0x00


	//----- nvinfo : EIATTR_KPARAM_INFO
	.align		4
.L_171:
        /*0058*/ 	.byte	0x04, 0x17
        /*005a*/ 	.short	(.L_173 - .L_172)
.L_172:
        /*005c*/ 	.word	0x00000000
        /*0060*/ 	.short	0x0003
        /*0062*/ 	.short	0x0018
        /*0064*/ 	.byte	0x00, 0xf5, 0x21, 0x00


	//----- nvinfo : EIATTR_KPARAM_INFO
	.align		4
.L_173:
        /*0068*/ 	.byte	0x04, 0x17
        /*006a*/ 	.short	(.L_175 - .L_174)
.L_174:
        /*006c*/ 	.word	0x00000000
        /*0070*/ 	.short	0x0002
        /*0072*/ 	.short	0x0010
        /*0074*/ 	.byte	0x00, 0xf5, 0x21, 0x00


	//----- nvinfo : EIATTR_KPARAM_INFO
	.align		4
.L_175:
        /*0078*/ 	.byte	0x04, 0x17
        /*007a*/ 	.short	(.L_177 - .L_176)
.L_176:
        /*007c*/ 	.word	0x00000000
        /*0080*/ 	.short	0x0001
        /*0082*/ 	.short	0x0008
        /*0084*/ 	.byte	0x00, 0xf5, 0x21, 0x00


	//----- nvinfo : EIATTR_KPARAM_INFO
	.align		4
.L_177:
        /*0088*/ 	.byte	0x04, 0x17
        /*008a*/ 	.short	(.L_179 - .L_178)
.L_178:
        /*008c*/ 	.word	0x00000000
        /*0090*/ 	.short	0x0000
        /*0092*/ 	.short	0x0000
        /*0094*/ 	.byte	0x00, 0xf5, 0x21, 0x00


	//----- nvinfo : EIATTR_SPARSE_MMA_MASK
	.align		4
.L_179:
        /*0098*/ 	.byte	0x03, 0x50
        /*009a*/ 	.short	0x0000


	//----- nvinfo : EIATTR_MAXREG_COUNT
	.align		4
        /*009c*/ 	.byte	0x03, 0x1b
        /*009e*/ 	.short	0x0080


	//----- nvinfo : EIATTR_MERCURY_ISA_VERSION
	.align		4
        /*00a0*/ 	.byte	0x03, 0x5f
        /*00a2*/ 	.short	0x0101


	//----- nvinfo : EIATTR_VRC_CTA_INIT_COUNT
	.align		4
        /*00a4*/ 	.byte	0x02, 0x4a
	.zero		1
	.zero		1


	//----- nvinfo : EIATTR_EXIT_INSTR_OFFSETS
	.align		4
        /*00a8*/ 	.byte	0x04, 0x1c
        /*00aa*/ 	.short	(.L_181 - .L_180)


	//   ....[0]....
.L_180:
        /*00ac*/ 	.word	0x000000c0


	//   ....[1]....
        /*00b0*/ 	.word	0x00000600


	//----- nvinfo : EIATTR_MAX_THREADS
	.align		4
.L_181:
        /*00b4*/ 	.byte	0x04, 0x05
        /*00b6*/ 	.short	(.L_183 - .L_182)
.L_182:
        /*00b8*/ 	.word	0x00000100
        /*00bc*/ 	.word	0x00000001
        /*00c0*/ 	.word	0x00000001


	//----- nvinfo : EIATTR_CRS_STACK_SIZE
	.align		4
.L_183:
        /*00c4*/ 	.byte	0x04, 0x1e
        /*00c6*/ 	.short	(.L_185 - .L_184)
.L_184:
        /*00c8*/ 	.word	0x00000000


	//----- nvinfo : EIATTR_CBANK_PARAM_SIZE
	.align		4
.L_185:
        /*00cc*/ 	.byte	0x03, 0x19
        /*00ce*/ 	.short	0x0034


	//----- nvinfo : EIATTR_PARAM_CBANK
	.align		4
        /*00d0*/ 	.byte	0x04, 0x0a
        /*00d2*/ 	.short	(.L_187 - .L_186)
	.align		4
.L_186:
        /*00d4*/ 	.word	index@(.nv.constant0._Z17composite_rgba_u8ILi32ELi8EEvPK6uchar4S2_PKhPS0_iiiii)
        /*00d8*/ 	.short	0x0380
        /*00da*/ 	.short	0x0034


	//----- nvinfo : EIATTR_SW_WAR
	.align		4
.L_187:
        /*00dc*/ 	.byte	0x04, 0x36
        /*00de*/ 	.short	(.L_189 - .L_188)
.L_188:
        /*00e0*/ 	.word	0x00000008
.L_189:


//--------------------- .nv.info._Z17composite_rgba_u8ILi16ELi16EEvPK6uchar4S2_PKhPS0_iiiii --------------------------
	.section	.nv.info._Z17composite_rgba_u8ILi16ELi16EEvPK6uchar4S2_PKhPS0_iiiii,"",@"SHT_CUDA_INFO"
	.sectionflags	@""
	.align	4


	//----- nvinfo : EIATTR_CUDA_API_VERSION
	.align		4
        /*0000*/ 	.byte	0x04, 0x37
        /*0002*/ 	.short	(.L_191 - .L_190)
.L_190:
        /*0004*/ 	.word	0x00000082


	//----- nvinfo : EIATTR_KPARAM_INFO
	.align		4
.L_191:
        /*0008*/ 	.byte	0x04, 0x17
        /*000a*/ 	.short	(.L_193 - .L_192)
.L_192:
        /*000c*/ 	.word	0x00000000
        /*0010*/ 	.short	0x0008
        /*0012*/ 	.short	0x0030
        /*0014*/ 	.byte	0x00, 0xf0, 0x11, 0x00


	//----- nvinfo : EIATTR_KPARAM_INFO
	.align		4
.L_193:
        /*0018*/ 	.byte	0x04, 0x17
        /*001a*/ 	.short	(.L_195 - .L_194)
.L_194:
        /*001c*/ 	.word	0x00000000
        /*0020*/ 	.short	0x0007
        /*0022*/ 	.short	0x002c
        /*0024*/ 	.byte	0x00, 0xf0, 0x11, 0x00


	//----- nvinfo : EIATTR_KPARAM_INFO
	.align		4
.L_195:
        /*0028*/ 	.byte	0x04, 0x17
        /*002a*/ 	.short	(.L_197 - .L_196)
.L_196:
        /*002c*/ 	.word	0x00000000
        /*0030*/ 	.short	0x0006
        /*0032*/ 	.short	0x0028
        /*0034*/ 	.byte	0x00, 0xf0, 0x11, 0x00


	//----- nvinfo : EIATTR_KPARAM_INFO
	.align		4
.L_197:
        /*0038*/ 	.byte	0x04, 0x17
        /*003a*/ 	.short	(.L_199 - .L_198)
.L_198:
        /*003c*/ 	.word	0x00000000
        /*0040*/ 	.short	0x0005
        /*0042*/ 	.short	0x0024
        /*0044*/ 	.byte	0x00, 0xf0, 0x11, 0x00


	//----- nvinfo : EIATTR_KPARAM_INFO
	.align		4
.L_199:
        /*0048*/ 	.byte	0x04, 0x17
        /*004a*/ 	.short	(.L_201 - .L_200)
.L_200:
        /*004c*/ 	.word	0x00000000
        /*0050*/ 	.short	0x0004
        /*0052*/ 	.short	0x0020
        /*0054*/ 	.byte	0x00, 0xf0, 0x11, 0x00


	//----- nvinfo : EIATTR_KPARAM_INFO
	.align		4
.L_201:
        /*0058*/ 	.byte	0x04, 0x17
        /*005a*/ 	.short	(.L_203 - .L_202)
.L_202:
        /*005c*/ 	.word	0x00000000
        /*0060*/ 	.short	0x0003
        /*0062*/ 	.short	0x0018
        /*0064*/ 	.byte	0x00, 0xf5, 0x21, 0x00


	//----- nvinfo : EIATTR_KPARAM_INFO
	.align		4
.L_203:
        /*0068*/ 	.byte	0x04, 0x17
        /*006a*/ 	.short	(.L_205 - .L_204)
.L_204:
        /*006c*/ 	.word	0x00000000
        /*0070*/ 	.short	0x0002
        /*0072*/ 	.short	0x0010
        /*0074*/ 	.byte	0x00, 0xf5, 0x21, 0x00


	//----- nvinfo : EIATTR_KPARAM_INFO
	.align		4
.L_205:
        /*0078*/ 	.byte	0x04, 0x17
        /*007a*/ 	.short	(.L_207 - .L_206)
.L_206:
        /*007c*/ 	.word	0x00000000
        /*0080*/ 	.short	0x0001
        /*0082*/ 	.short	0x0008
        /*0084*/ 	.byte	0x00, 0xf5, 0x21, 0x00


	//----- nvinfo : EIATTR_KPARAM_INFO
	.align		4
.L_207:
        /*0088*/ 	.byte	0x04, 0x17
        /*008a*/ 	.short	(.L_209 - .L_208)
.L_208:
        /*008c*/ 	.word	0x00000000
        /*0090*/ 	.short	0x0000
        /*0092*/ 	.short	0x0000
        /*0094*/ 	.byte	0x00, 0xf5, 0x21, 0x00


	//----- nvinfo : EIATTR_SPARSE_MMA_MASK
	.align		4
.L_209:
        /*0098*/ 	.byte	0x03, 0x50
        /*009a*/ 	.short	0x0000


	//----- nvinfo : EIATTR_MAXREG_COUNT
	.align		4
        /*009c*/ 	.byte	0x03, 0x1b
        /*009e*/ 	.short	0x0080


	//----- nvinfo : EIATTR_MERCURY_ISA_VERSION
	.align		4
        /*00a0*/ 	.byte	0x03, 0x5f
        /*00a2*/ 	.short	0x0101


	//----- nvinfo : EIATTR_VRC_CTA_INIT_COUNT
	.align		4
        /*00a4*/ 	.byte	0x02, 0x4a
	.zero		1
	.zero		1


	//----- nvinfo : EIATTR_EXIT_INSTR_OFFSETS
	.align		4
        /*00a8*/ 	.byte	0x04, 0x1c
        /*00aa*/ 	.short	(.L_211 - .L_210)


	//   ....[0]....
.L_210:
        /*00ac*/ 	.word	0x000000c0


	//   ....[1]....
        /*00b0*/ 	.word	0x00000600


	//----- nvinfo : EIATTR_MAX_THREADS
	.align		4
.L_211:
        /*00b4*/ 	.byte	0x04, 0x05
        /*00b6*/ 	.short	(.L_213 - .L_212)
.L_212:
        /*00b8*/ 	.word	0x00000100
        /*00bc*/ 	.word	0x00000001
        /*00c0*/ 	.word	0x00000001


	//----- nvinfo : EIATTR_CRS_STACK_SIZE
	.align		4
.L_213:
        /*00c4*/ 	.byte	0x04, 0x1e
        /*00c6*/ 	.short	(.L_215 - .L_214)
.L_214:
        /*00c8*/ 	.word	0x00000000


	//----- nvinfo : EIATTR_CBANK_PARAM_SIZE
	.align		4
.L_215:
        /*00cc*/ 	.byte	0x03, 0x19
        /*00ce*/ 	.short	0x0034


	//----- nvinfo : EIATTR_PARAM_CBANK
	.align		4
        /*00d0*/ 	.byte	0x04, 0x0a
        /*00d2*/ 	.short	(.L_217 - .L_216)
	.align		4
.L_216:
        /*00d4*/ 	.word	index@(.nv.constant0._Z17composite_rgba_u8ILi16ELi16EEvPK6uchar4S2_PKhPS0_iiiii)
        /*00d8*/ 	.short	0x0380
        /*00da*/ 	.short	0x0034


	//----- nvinfo : EIATTR_SW_WAR
	.align		4
.L_217:
        /*00dc*/ 	.byte	0x04, 0x36
        /*00de*/ 	.short	(.L_219 - .L_218)
.L_218:
        /*00e0*/ 	.word	0x00000008
.L_219:


//--------------------- .nv.callgraph             --------------------------
	.section	.nv.callgraph,"",@"SHT_CUDA_CALLGRAPH"
	.align	4
	.sectionentsize	8
	.align		4
        /*0000*/ 	.word	0x00000000
	.align		4
        /*0004*/ 	.word	0xffffffff
	.align		4
        /*0008*/ 	.word	0x00000000
	.align		4
        /*000c*/ 	.word	0xfffffffe
	.align		4
        /*0010*/ 	.word	0x00000000
	.align		4
        /*0014*/ 	.word	0xfffffffd
	.align		4
        /*0018*/ 	.word	0x00000000
	.align		4
        /*001c*/ 	.word	0xfffffffc


//--------------------- .text._Z18alpha_blend_simpleILi512EEvPK6uchar3S2_PKhPS0_iii --------------------------
	.section	.text._Z18alpha_blend_simpleILi512EEvPK6uchar3S2_PKhPS0_iii,"ax",@progbits
	.align	128
        .global         _Z18alpha_blend_simpleILi512EEvPK6uchar3S2_PKhPS0_iii
        .type           _Z18alpha_blend_simpleILi512EEvPK6uchar3S2_PKhPS0_iii,@function
        .size           _Z18alpha_blend_simpleILi512EEvPK6uchar3S2_PKhPS0_iii,(.L_x_90 - _Z18alpha_blend_simpleILi512EEvPK6uchar3S2_PKhPS0_iii)
        .other          _Z18alpha_blend_simpleILi512EEvPK6uchar3S2_PKhPS0_iii,@"STO_CUDA_ENTRY STV_DEFAULT"
_Z18alpha_blend_simpleILi512EEvPK6uchar3S2_PKhPS0_iii:
.text._Z18alpha_blend_simpleILi512EEvPK6uchar3S2_PKhPS0_iii:
[----:B------:R-:W-:Y:S01]  /*0000*/  LDC R1, c[0x0][0x37c] ;  /* 0x0000df00ff017b82 */ /* 0x000fe20000000800 */
[----:B------:R-:W0:Y:S07]  /*0010*/  S2R R2, SR_TID.X ;  /* 0x0000000000027919 */ /* 0x000e2e0000002100 */
[----:B------:R-:W1:Y:S01]  /*0020*/  S2UR UR4, SR_CTAID.X ;  /* 0x00000000000479c3 */ /* 0x000e620000002500 */
[----:B------:R-:W2:Y:S01]  /*0030*/  LDCU UR5, c[0x0][0x3a8] ;  /* 0x00007500ff0577ac */ /* 0x000ea20008000800 */
[----:B------:R-:W2:Y:S02]  /*0040*/  LDCU UR6, c[0x0][0x3a4] ;  /* 0x00007480ff0677ac */ /* 0x000ea40008000800 */
[----:B--2---:R-:W-:-:S02]  /*0050*/  UIMAD UR5, UR5, UR6, URZ ;  /* 0x00000006050572a4 */ /* 0x004fc4000f8e02ff */
[----:B-1----:R-:W-:-:S06]  /*0060*/  USHF.L.U32 UR4, UR4, 0x9, URZ ;  /* 0x0000000904047899 */ /* 0x002fcc00080006ff */
[----:B0-----:R-:W-:-:S04]  /*0070*/  LOP3.LUT R2, R2, UR4, RZ, 0xfc, !PT ;  /* 0x0000000402027c12 */ /* 0x001fc8000f8efcff */
[----:B------:R-:W-:-:S13]  /*0080*/  ISETP.GE.AND P0, PT, R2, UR5, PT ;  /* 0x0000000502007c0c */ /* 0x000fda000bf06270 */
[----:B------:R-:W-:Y:S05]  /*0090*/  @P0 EXIT ;  /* 0x000000000000094d */ /* 0x000fea0003800000 */
[----:B------:R-:W0:Y:S01]  /*00a0*/  LDCU.64 UR4, c[0x0][0x390] ;  /* 0x00007200ff0477ac */ /* 0x000e220008000a00 */
[----:B------:R-:W1:Y:S01]  /*00b0*/  LDCU.64 UR6, c[0x0][0x358] ;  /* 0x00006b00ff0677ac */ /* 0x000e620008000a00 */
[----:B0-----:R-:W-:-:S04]  /*00c0*/  IADD3 R4, P0, PT, R2, UR4, RZ ;  /* 0x0000000402047c10 */ /* 0x001fc8000ff1e0ff */
[----:B------:R-:W-:-:S05]  /*00d0*/  LEA.HI.X.SX32 R5, R2, UR5, 0x1, P0 ;  /* 0x0000000502057c11 */ /* 0x000fca00080f0eff */
[----:B-1----:R-:W2:Y:S01]  /*00e0*/  LDG.E.U8.CONSTANT R0, desc[UR6][R4.64] ;  /* 0x0000000604007981 */ /* 0x002ea2000c1e9100 */
[----:B------:R-:W-:Y:S01]  /*00f0*/  IMAD.MOV.U32 R6, RZ, RZ, 0x3b808081 ;  /* 0x3b808081ff067424 */ /* 0x000fe200078e00ff */
[----:B------:R-:W-:Y:S01]  /*0100*/  BSSY.RECONVERGENT B1, `(.L_x_0) ;  /* 0x000000c000017945 */ /* 0x000fe20003800200 */
[----:B------:R-:W-:-:S04]  /*0110*/  IMAD.MOV.U32 R3, RZ, RZ, 0x437f0000 ;  /* 0x437f0000ff037424 */ /* 0x000fc800078e00ff */
[----:B------:R-:W-:-:S04]  /*0120*/  FFMA R3, R6, -R3, 1 ;  /* 0x3f80000006037423 */ /* 0x000fc80000000803 */
[----:B------:R-:W-:Y:S01]  /*0130*/  FFMA R3, R3, R6, 0.0039215688593685626984 ;  /* 0x3b80808103037423 */ /* 0x000fe20000000006 */
[----:B--2---:R-:W-:-:S04]  /*0140*/  I2FP.F32.U32 R0, R0 ;  /* 0x0000000000007245 */ /* 0x004fc80000201000 */
[----:B------:R-:W0:Y:S01]  /*0150*/  FCHK P0, R0, 255 ;  /* 0x437f000000007902 */ /* 0x000e220000000000 */
[----:B------:R-:W-:-:S04]  /*0160*/  FFMA R6, R0, R3, RZ ;  /* 0x0000000300067223 */ /* 0x000fc800000000ff */
[----:B------:R-:W-:-:S04]  /*0170*/  FFMA R7, R6, -255, R0 ;  /* 0xc37f000006077823 */ /* 0x000fc80000000000 */
[----:B------:R-:W-:Y:S01]  /*0180*/  FFMA R3, R3, R7, R6 ;  /* 0x0000000703037223 */ /* 0x000fe20000000006 */
[----:B0-----:R-:W-:Y:S06]  /*0190*/  @!P0 BRA `(.L_x_1) ;  /* 0x0000000000088947 */ /* 0x001fec0003800000 */
[----:B------:R-:W-:-:S07]  /*01a0*/  MOV R4, 0x1c0 ;  /* 0x000001c000047802 */ /* 0x000fce0000000f00 */
[----:B------:R-:W-:Y:S05]  /*01b0*/  CALL.REL.NOINC `($__internal_0_$__cuda_sm3x_div_rn_noftz_f32_slowpath) ;  /* 0x0000000000a87944 */ /* 0x000fea0003c00000 */
.L_x_1:
[----:B------:R-:W-:Y:S05]  /*01c0*/  BSYNC.RECONVERGENT B1 ;  /* 0x0000000000017941 */ /* 0x000fea0003800200 */
.L_x_0:
[----:B------:R-:W0:Y:S08]  /*01d0*/  LDC.64 R6, c[0x0][0x388] ;  /* 0x0000e200ff067b82 */ /* 0x000e300000000a00 */
[----:B------:R-:W1:Y:S01]  /*01e0*/  LDC.64 R4, c[0x0][0x380] ;  /* 0x0000e000ff047b82 */ /* 0x000e620000000a00 */
[----:B0-----:R-:W-:-:S05]  /*01f0*/  IMAD.WIDE R6, R2, 0x3, R6 ;  /* 0x0000000302067825 */ /* 0x001fca00078e0206 */
[----:B------:R-:W2:Y:S01]  /*0200*/  LDG.E.U8.CONSTANT R10, desc[UR6][R6.64] ;  /* 0x00000006060a7981 */ /* 0x000ea2000c1e9100 */
[----:B-1----:R-:W-:-:S03]  /*0210*/  IMAD.WIDE R4, R2, 0x3, R4 ;  /* 0x0000000302047825 */ /* 0x002fc600078e0204 */
[----:B------:R-:W3:Y:S04]  /*0220*/  LDG.E.U8.CONSTANT R11, desc[UR6][R6.64+0x1] ;  /* 0x00000106060b7981 */ /* 0x000ee8000c1e9100 */
[----:B------:R-:W4:Y:S04]  /*0230*/  LDG.E.U8.CONSTANT R8, desc[UR6][R4.64+0x1] ;  /* 0x0000010604087981 */ /* 0x000f28000c1e9100 */
[----:B------:R-:W5:Y:S04]  /*0240*/  LDG.E.U8.CONSTANT R9, desc[UR6][R4.64+0x2] ;  /* 0x0000020604097981 */ /* 0x000f68000c1e9100 */
[----:B------:R-:W5:Y:S04]  /*0250*/  LDG.E.U8.CONSTANT R12, desc[UR6][R6.64+0x2] ;  /* 0x00000206060c7981 */ /* 0x000f68000c1e9100 */
[----:B------:R0:W5:Y:S01]  /*0260*/  LDG.E.U8.CONSTANT R0, desc[UR6][R4.64] ;  /* 0x0000000604007981 */ /* 0x000162000c1e9100 */
[----:B------:R-:W-:Y:S01]  /*0270*/  FADD R13, -R3, 1 ;  /* 0x3f800000030d7421 */ /* 0x000fe20000000100 */
[----:B--2---:R-:W-:-:S02]  /*0280*/  I2FP.F32.U32 R10, R10 ;  /* 0x0000000a000a7245 */ /* 0x004fc40000201000 */
[----:B---3--:R-:W-:Y:S02]  /*0290*/  I2FP.F32.U32 R14, R11 ;  /* 0x0000000b000e7245 */ /* 0x008fe40000201000 */
[----:B----4-:R-:W-:Y:S02]  /*02a0*/  I2FP.F32.U32 R8, R8 ;  /* 0x0000000800087245 */ /* 0x010fe40000201000 */
[----:B-----5:R-:W-:Y:S02]  /*02b0*/  I2FP.F32.U32 R16, R9 ;  /* 0x0000000900107245 */ /* 0x020fe40000201000 */
[----:B------:R-:W-:Y:S01]  /*02c0*/  I2FP.F32.U32 R12, R12 ;  /* 0x0000000c000c7245 */ /* 0x000fe20000201000 */
[----:B------:R-:W-:Y:S01]  /*02d0*/  FMUL R9, R10, R13 ;  /* 0x0000000d0a097220 */ /* 0x000fe20000400000 */
[C---:B0-----:R-:W-:Y:S01]  /*02e0*/  FMUL R5, R13.reuse, R14 ;  /* 0x0000000e0d057220 */ /* 0x041fe20000400000 */
[----:B------:R-:W-:Y:S01]  /*02f0*/  I2FP.F32.U32 R0, R0 ;  /* 0x0000000000007245 */ /* 0x000fe20000201000 */
[-C--:B------:R-:W-:Y:S01]  /*0300*/  FMUL R8, R8, R3.reuse ;  /* 0x0000000308087220 */ /* 0x080fe20000400000 */
[----:B------:R-:W-:Y:S01]  /*0310*/  FMUL R16, R16, R3 ;  /* 0x0000000310107220 */ /* 0x000fe20000400000 */
[----:B------:R-:W-:-:S02]  /*0320*/  FMUL R13, R13, R12 ;  /* 0x0000000c0d0d7220 */ /* 0x000fc40000400000 */
[----:B------:R-:W-:Y:S01]  /*0330*/  FMUL R0, R0, R3 ;  /* 0x0000000300007220 */ /* 0x000fe20000400000 */
[----:B------:R-:W-:Y:S01]  /*0340*/  FADD R8, R8, R5 ;  /* 0x0000000508087221 */ /* 0x000fe20000000000 */
[----:B------:R-:W-:Y:S01]  /*0350*/  FADD R13, R16, R13 ;  /* 0x0000000d100d7221 */ /* 0x000fe20000000000 */
[----:B------:R-:W0:Y:S01]  /*0360*/  LDC.64 R4, c[0x0][0x398] ;  /* 0x0000e600ff047b82 */ /* 0x000e220000000a00 */
[----:B------:R-:W-:-:S03]  /*0370*/  FADD R0, R0, R9 ;  /* 0x0000000900007221 */ /* 0x000fc60000000000 */
[----:B------:R-:W-:Y:S02]  /*0380*/  FMNMX R13, RZ, R13, !PT ;  /* 0x0000000dff0d7209 */ /* 0x000fe40007800000 */
[----:B------:R-:W-:Y:S02]  /*0390*/  FMNMX R0, RZ, R0, !PT ;  /* 0x00000000ff007209 */ /* 0x000fe40007800000 */
[----:B------:R-:W-:Y:S02]  /*03a0*/  FMNMX R8, RZ, R8, !PT ;  /* 0x00000008ff087209 */ /* 0x000fe40007800000 */
[----:B------:R-:W-:Y:S02]  /*03b0*/  FMNMX R13, R13, 255, PT ;  /* 0x437f00000d0d7809 */ /* 0x000fe40003800000 */
[----:B------:R-:W-:Y:S02]  /*03c0*/  FMNMX R0, R0, 255, PT ;  /* 0x437f000000007809 */ /* 0x000fe40003800000 */
[----:B------:R-:W-:-:S02]  /*03d0*/  FMNMX R8, R8, 255, PT ;  /* 0x437f000008087809 */ /* 0x000fc40003800000 */
[----:B------:R-:W1:Y:S08]  /*03e0*/  F2I.NTZ R3, R0 ;  /* 0x0000000000037305 */ /* 0x000e700000203100 */
[----:B------:R-:W2:Y:S08]  /*03f0*/  F2I.NTZ R7, R8 ;  /* 0x0000000800077305 */ /* 0x000eb00000203100 */
[----:B------:R-:W3:Y:S01]  /*0400*/  F2I.NTZ R13, R13 ;  /* 0x0000000d000d7305 */ /* 0x000ee20000203100 */
[----:B0-----:R-:W-:-:S05]  /*0410*/  IMAD.WIDE R4, R2, 0x3, R4 ;  /* 0x0000000302047825 */ /* 0x001fca00078e0204 */
[----:B-1----:R-:W-:Y:S04]  /*0420*/  STG.E.U8 desc[UR6][R4.64], R3 ;  /* 0x0000000304007986 */ /* 0x002fe8000c101106 */
[----:B--2---:R-:W-:Y:S04]  /*0430*/  STG.E.U8 desc[UR6][R4.64+0x1], R7 ;  /* 0x0000010704007986 */ /* 0x004fe8000c101106 */
[----:B---3--:R-:W-:Y:S01]  /*0440*/  STG.E.U8 desc[UR6][R4.64+0x2], R13 ;  /* 0x0000020d04007986 */ /* 0x008fe2000c101106 */
[----:B------:R-:W-:Y:S05]  /*0450*/  EXIT ;  /* 0x000000000000794d */ /* 0x000fea0003800000 */
        .weak           $__internal_0_$__cuda_sm3x_div_rn_noftz_f32_slowpath
        .type           $__internal_0_$__cuda_sm3x_div_rn_noftz_f32_slowpath,@function
        .size           $__internal_0_$__cuda_sm3x_div_rn_noftz_f32_slowpath,(.L_x_90 - $__internal_0_$__cuda_sm3x_div_rn_noftz_f32_slowpath)
$__internal_0_$__cuda_sm3x_div_rn_noftz_f32_slowpath:
[--C-:B------:R-:W-:Y:S01]  /*0460*/  SHF.R.U32.HI R3, RZ, 0x17, R0.reuse ;  /* 0x00000017ff037819 */ /* 0x100fe20000011600 */
[----:B------:R-:W-:Y:S04]  /*0470*/  BSSY.RECONVERGENT B0, `(.L_x_2) ;  /* 0x000005c000007945 */ /* 0x000fe80003800200 */
[----:B------:R-:W-:Y:S01]  /*0480*/  BSSY.RELIABLE B2, `(.L_x_3) ;  /* 0x000001a000027945 */ /* 0x000fe20003800100 */
[----:B------:R-:W-:Y:S01]  /*0490*/  IMAD.MOV.U32 R5, RZ, RZ, R0 ;  /* 0x000000ffff057224 */ /* 0x000fe200078e0000 */
[----:B------:R-:W-:-:S05]  /*04a0*/  LOP3.LUT R3, R3, 0xff, RZ, 0xc0, !PT ;  /* 0x000000ff03037812 */ /* 0x000fca00078ec0ff */
[----:B------:R-:W-:-:S05]  /*04b0*/  VIADD R7, R3, 0xffffffff ;  /* 0xffffffff03077836 */ /* 0x000fca0000000000 */
[----:B------:R-:W-:-:S13]  /*04c0*/  ISETP.GT.U32.OR P0, PT, R7, 0xfd, !PT ;  /* 0x000000fd0700780c */ /* 0x000fda0007f04470 */
[----:B------:R-:W-:Y:S01]  /*04d0*/  @!P0 IMAD.MOV.U32 R6, RZ, RZ, RZ ;  /* 0x000000ffff068224 */ /* 0x000fe200078e00ff */
[----:B------:R-:W-:Y:S06]  /*04e0*/  @!P0 BRA `(.L_x_4) ;  /* 0x00000000004c8947 */ /* 0x000fec0003800000 */
[----:B------:R-:W-:-:S13]  /*04f0*/  FSETP.GTU.FTZ.AND P0, PT, |R0|, +INF , PT ;  /* 0x7f8000000000780b */ /* 0x000fda0003f1c200 */
[----:B------:R-:W-:Y:S05]  /*0500*/  @P0 BREAK.RELIABLE B2 ;  /* 0x0000000000020942 */ /* 0x000fea0003800100 */
[----:B------:R-:W-:Y:S05]  /*0510*/  @P0 BRA `(.L_x_5) ;  /* 0x0000000400400947 */ /* 0x000fea0003800000 */
[----:B------:R-:W-:-:S05]  /*0520*/  IMAD.MOV.U32 R6, RZ, RZ, 0x437f0000 ;  /* 0x437f0000ff067424 */ /* 0x000fca00078e00ff */
[----:B------:R-:W-:-:S13]  /*0530*/  LOP3.LUT P0, RZ, R6, 0x7fffffff, R5, 0xc8, !PT ;  /* 0x7fffffff06ff7812 */ /* 0x000fda000780c805 */
[----:B------:R-:W-:Y:S05]  /*0540*/  @!P0 BREAK.RELIABLE B2 ;  /* 0x0000000000028942 */ /* 0x000fea0003800100 */
[----:B------:R-:W-:Y:S05]  /*0550*/  @!P0 BRA `(.L_x_6) ;  /* 0x0000000400288947 */ /* 0x000fea0003800000 */
[----:B------:R-:W-:-:S13]  /*0560*/  LOP3.LUT P0, RZ, R5, 0x7fffffff, RZ, 0xc0, !PT ;  /* 0x7fffffff05ff7812 */ /* 0x000fda000780c0ff */
[----:B------:R-:W-:Y:S05]  /*0570*/  @!P0 BREAK.RELIABLE B2 ;  /* 0x0000000000028942 */ /* 0x000fea0003800100 */
[----:B------:R-:W-:Y:S05]  /*0580*/  @!P0 BRA `(.L_x_7) ;  /* 0x0000000400148947 */ /* 0x000fea0003800000 */
[----:B------:R-:W-:Y:S02]  /*0590*/  FSETP.NEU.FTZ.AND P0, PT, |R0|, +INF , PT ;  /* 0x7f8000000000780b */ /* 0x000fe40003f1d200 */
[----:B------:R-:W-:-:S04]  /*05a0*/  LOP3.LUT P1, RZ, R6, 0x7fffffff, RZ, 0xc0, !PT ;  /* 0x7fffffff06ff7812 */ /* 0x000fc8000782c0ff */
[----:B------:R-:W-:-:S13]  /*05b0*/  PLOP3.LUT P0, PT, P0, P1, PT, 0x2f, 0xf2 ;  /* 0x0000000000f2781c */ /* 0x000fda0000702577 */
[----:B------:R-:W-:Y:S05]  /*05c0*/  @P0 BREAK.RELIABLE B2 ;  /* 0x0000000000020942 */ /* 0x000fea0003800100 */
[----:B------:R-:W-:Y:S05]  /*05d0*/  @P0 BRA `(.L_x_8) ;  /* 0x0000000000f40947 */ /* 0x000fea0003800000 */
[----:B------:R-:W-:-:S13]  /*05e0*/  ISETP.GE.AND P0, PT, R7, RZ, PT ;  /* 0x000000ff0700720c */ /* 0x000fda0003f06270 */
[----:B------:R-:W-:Y:S02]  /*05f0*/  @P0 IMAD.MOV.U32 R6, RZ, RZ, RZ ;  /* 0x000000ffff060224 */ /* 0x000fe400078e00ff */
[----:B------:R-:W-:Y:S01]  /*0600*/  @!P0 FFMA R5, R0, 1.84467440737095516160e+19, RZ ;  /* 0x5f80000000058823 */ /* 0x000fe200000000ff */
[----:B------:R-:W-:-:S07]  /*0610*/  @!P0 IMAD.MOV.U32 R6, RZ, RZ, -0x40 ;  /* 0xffffffc0ff068424 */ /* 0x000fce00078e00ff */
.L_x_4:
[----:B------:R-:W-:Y:S05]  /*0620*/  BSYNC.RELIABLE B2 ;  /* 0x0000000000027941 */ /* 0x000fea0003800100 */
.L_x_3:
[----:B------:R-:W-:Y:S01]  /*0630*/  UMOV UR4, 0x437f0000 ;  /* 0x437f000000047882 */ /* 0x000fe20000000000 */
[----:B------:R-:W-:Y:S01]  /*0640*/  VIADD R3, R3, 0xffffff81 ;  /* 0xffffff8103037836 */ /* 0x000fe20000000000 */
[----:B------:R-:W-:Y:S01]  /*0650*/  UIADD3 UR4, UPT, UPT, UR4, -0x3800000, URZ ;  /* 0xfc80000004047890 */ /* 0x000fe2000fffe0ff */
[----:B------:R-:W-:Y:S02]  /*0660*/  BSSY.RECONVERGENT B2, `(.L_x_9) ;  /* 0x0000033000027945 */ /* 0x000fe40003800200 */
[----:B------:R-:W-:Y:S01]  /*0670*/  IMAD R0, R3, -0x800000, R5 ;  /* 0xff80000003007824 */ /* 0x000fe200078e0205 */
[----:B------:R-:W-:Y:S02]  /*0680*/  IADD3 R6, PT, PT, R6, -0x7, R3 ;  /* 0xfffffff906067810 */ /* 0x000fe40007ffe003 */
[----:B------:R-:W-:-:S03]  /*0690*/  FADD.FTZ R9, -RZ, -UR4 ;  /* 0x80000004ff097e21 */ /* 0x000fc60008010100 */
[----:B------:R-:W0:Y:S02]  /*06a0*/  MUFU.RCP R7, UR4 ;  /* 0x0000000400077d08 */ /* 0x000e240008001000 */
[----:B0-----:R-:W-:-:S04]  /*06b0*/  FFMA R8, R7, R9, 1 ;  /* 0x3f80000007087423 */ /* 0x001fc80000000009 */
[----:B------:R-:W-:-:S04]  /*06c0*/  FFMA R7, R7, R8, R7 ;  /* 0x0000000807077223 */ /* 0x000fc80000000007 */
[----:B------:R-:W-:-:S04]  /*06d0*/  FFMA R8, R0, R7, RZ ;  /* 0x0000000700087223 */ /* 0x000fc800000000ff */
[----:B------:R-:W-:-:S04]  /*06e0*/  FFMA R5, R9, R8, R0 ;  /* 0x0000000809057223 */ /* 0x000fc80000000000 */
[----:B------:R-:W-:-:S04]  /*06f0*/  FFMA R8, R7, R5, R8 ;  /* 0x0000000507087223 */ /* 0x000fc80000000008 */
[----:B------:R-:W-:-:S04]  /*0700*/  FFMA R9, R9, R8, R0 ;  /* 0x0000000809097223 */ /* 0x000fc80000000000 */
[----:B------:R-:W-:-:S05]  /*0710*/  FFMA R5, R7, R9, R8 ;  /* 0x0000000907057223 */ /* 0x000fca0000000008 */
[----:B------:R-:W-:-:S04]  /*0720*/  SHF.R.U32.HI R0, RZ, 0x17, R5 ;  /* 0x00000017ff007819 */ /* 0x000fc80000011605 */
[----:B------:R-:W-:-:S05]  /*0730*/  LOP3.LUT R0, R0, 0xff, RZ, 0xc0, !PT ;  /* 0x000000ff00007812 */ /* 0x000fca00078ec0ff */
[----:B------:R-:W-:-:S04]  /*0740*/  IMAD.IADD R10, R0, 0x1, R6 ;  /* 0x00000001000a7824 */ /* 0x000fc800078e0206 */
[----:B------:R-:W-:-:S05]  /*0750*/  VIADD R0, R10, 0xffffffff ;  /* 0xffffffff0a007836 */ /* 0x000fca0000000000 */
[----:B------:R-:W-:-:S13]  /*0760*/  ISETP.GE.U32.AND P0, PT, R0, 0xfe, PT ;  /* 0x000000fe0000780c */ /* 0x000fda0003f06070 */
[----:B------:R-:W-:Y:S05]  /*0770*/  @!P0 BRA `(.L_x_10) ;  /* 0x0000000000808947 */ /* 0x000fea0003800000 */
[----:B------:R-:W-:-:S13]  /*0780*/  ISETP.GT.AND P0, PT, R10, 0xfe, PT ;  /* 0x000000fe0a00780c */ /* 0x000fda0003f04270 */
[----:B------:R-:W-:Y:S05]  /*0790*/  @P0 BRA `(.L_x_11) ;  /* 0x00000000006c0947 */ /* 0x000fea0003800000 */
[----:B------:R-:W-:-:S13]  /*07a0*/  ISETP.GE.AND P0, PT, R10, 0x1, PT ;  /* 0x000000010a00780c */ /* 0x000fda0003f06270 */
[----:B------:R-:W-:Y:S05]  /*07b0*/  @P0 BRA `(.L_x_12) ;  /* 0x0000000000740947 */ /* 0x000fea0003800000 */
[----:B------:R-:W-:Y:S02]  /*07c0*/  ISETP.GE.AND P0, PT, R10, -0x18, PT ;  /* 0xffffffe80a00780c */ /* 0x000fe40003f06270 */
[----:B------:R-:W-:-:S11]  /*07d0*/  LOP3.LUT R5, R5, 0x80000000, RZ, 0xc0, !PT ;  /* 0x8000000005057812 */ /* 0x000fd600078ec0ff */
[----:B------:R-:W-:Y:S05]  /*07e0*/  @!P0 BRA `(.L_x_12) ;  /* 0x0000000000688947 */ /* 0x000fea0003800000 */
[CCC-:B------:R-:W-:Y:S01]  /*07f0*/  FFMA.RZ R0, R7.reuse, R9.reuse, R8.reuse ;  /* 0x0000000907007223 */ /* 0x1c0fe2000000c008 */
[C---:B------:R-:W-:Y:S01]  /*0800*/  VIADD R6, R10.reuse, 0x20 ;  /* 0x000000200a067836 */ /* 0x040fe20000000000 */
[C---:B------:R-:W-:Y:S02]  /*0810*/  ISETP.NE.AND P2, PT, R10.reuse, RZ, PT ;  /* 0x000000ff0a00720c */ /* 0x040fe40003f45270 */
[----:B------:R-:W-:Y:S02]  /*0820*/  ISETP.NE.AND P1, PT, R10, RZ, PT ;  /* 0x000000ff0a00720c */ /* 0x000fe40003f25270 */
[----:B------:R-:W-:Y:S01]  /*0830*/  LOP3.LUT R3, R0, 0x7fffff, RZ, 0xc0, !PT ;  /* 0x007fffff00037812 */ /* 0x000fe200078ec0ff */
[CCC-:B------:R-:W-:Y:S01]  /*0840*/  FFMA.RP R0, R7.reuse, R9.reuse, R8.reuse ;  /* 0x0000000907007223 */ /* 0x1c0fe20000008008 */
[----:B------:R-:W-:Y:S01]  /*0850*/  FFMA.RM R7, R7, R9, R8 ;  /* 0x0000000907077223 */ /* 0x000fe20000004008 */
[----:B------:R-:W-:Y:S01]  /*0860*/  IMAD.MOV R8, RZ, RZ, -R10 ;  /* 0x000000ffff087224 */ /* 0x000fe200078e0a0a */
[----:B------:R-:W-:-:S03]  /*0870*/  LOP3.LUT R3, R3, 0x800000, RZ, 0xfc, !PT ;  /* 0x0080000003037812 */ /* 0x000fc600078efcff */
[----:B------:R-:W-:Y:S02]  /*0880*/  FSETP.NEU.FTZ.AND P0, PT, R0, R7, PT ;  /* 0x000000070000720b */ /* 0x000fe40003f1d000 */
[----:B------:R-:W-:Y:S02]  /*0890*/  SHF.L.U32 R6, R3, R6, RZ ;  /* 0x0000000603067219 */ /* 0x000fe400000006ff */
[----:B------:R-:W-:Y:S02]  /*08a0*/  SEL R0, R8, RZ, P2 ;  /* 0x000000ff08007207 */ /* 0x000fe40001000000 */
[----:B------:R-:W-:Y:S02]  /*08b0*/  ISETP.NE.AND P1, PT, R6, RZ, P1 ;  /* 0x000000ff0600720c */ /* 0x000fe40000f25270 */
[----:B------:R-:W-:Y:S02]  /*08c0*/  SHF.R.U32.HI R0, RZ, R0, R3 ;  /* 0x00000000ff007219 */ /* 0x000fe40000011603 */
[----:B------:R-:W-:-:S02]  /*08d0*/  PLOP3.LUT P0, PT, P0, P1, PT, 0xf8, 0x8f ;  /* 0x00000000008f781c */ /* 0x000fc40000703f70 */
[----:B------:R-:W-:Y:S02]  /*08e0*/  SHF.R.U32.HI R6, RZ, 0x1, R0 ;  /* 0x00000001ff067819 */ /* 0x000fe40000011600 */
[----:B------:R-:W-:-:S04]  /*08f0*/  SEL R3, RZ, 0x1, !P0 ;  /* 0x00000001ff037807 */ /* 0x000fc80004000000 */
[----:B------:R-:W-:-:S04]  /*0900*/  LOP3.LUT R3, R3, 0x1, R6, 0xf8, !PT ;  /* 0x0000000103037812 */ /* 0x000fc800078ef806 */
[----:B------:R-:W-:-:S05]  /*0910*/  LOP3.LUT R3, R3, R0, RZ, 0xc0, !PT ;  /* 0x0000000003037212 */ /* 0x000fca00078ec0ff */
[----:B------:R-:W-:-:S05]  /*0920*/  IMAD.IADD R6, R6, 0x1, R3 ;  /* 0x0000000106067824 */ /* 0x000fca00078e0203 */
[----:B------:R-:W-:Y:S01]  /*0930*/  LOP3.LUT R5, R6, R5, RZ, 0xfc, !PT ;  /* 0x0000000506057212 */ /* 0x000fe200078efcff */
[----:B------:R-:W-:Y:S06]  /*0940*/  BRA `(.L_x_12) ;  /* 0x0000000000107947 */ /* 0x000fec0003800000 */
.L_x_11:
[----:B------:R-:W-:-:S04]  /*0950*/  LOP3.LUT R5, R5, 0x80000000, RZ, 0xc0, !PT ;  /* 0x8000000005057812 */ /* 0x000fc800078ec0ff */
[----:B------:R-:W-:Y:S01]  /*0960*/  LOP3.LUT R5, R5, 0x7f800000, RZ, 0xfc, !PT ;  /* 0x7f80000005057812 */ /* 0x000fe200078efcff */
[----:B------:R-:W-:Y:S06]  /*0970*/  BRA `(.L_x_12) ;  /* 0x0000000000047947 */ /* 0x000fec0003800000 */
.L_x_10:
[----:B------:R-:W-:-:S07]  /*0980*/  IMAD R5, R6, 0x800000, R5 ;  /* 0x0080000006057824 */ /* 0x000fce00078e0205 */
.L_x_12:
[----:B------:R-:W-:Y:S05]  /*0990*/  BSYNC.RECONVERGENT B2 ;  /* 0x0000000000027941 */ /* 0x000fea0003800200 */
.L_x_9:
[----:B------:R-:W-:Y:S05]  /*09a0*/  BRA `(.L_x_13) ;  /* 0x0000000000207947 */ /* 0x000fea0003800000 */
.L_x_8:
[----:B------:R-:W-:-:S04]  /*09b0*/  LOP3.LUT R5, R6, 0x80000000, R5, 0x48, !PT ;  /* 0x8000000006057812 */ /* 0x000fc800078e4805 */
[----:B------:R-:W-:Y:S01]  /*09c0*/  LOP3.LUT R5, R5, 0x7f800000, RZ, 0xfc, !PT ;  /* 0x7f80000005057812 */ /* 0x000fe200078efcff */
[----:B------:R-:W-:Y:S06]  /*09d0*/  BRA `(.L_x_13) ;  /* 0x0000000000147947 */ /* 0x000fec0003800000 */
.L_x_7:
[----:B------:R-:W-:Y:S01]  /*09e0*/  LOP3.LUT R5, R6, 0x80000000, R5, 0x48, !PT ;  /* 0x8000000006057812 */ /* 0x000fe200078e4805 */
[----:B------:R-:W-:Y:S06]  /*09f0*/  BRA `(.L_x_13) ;  /* 0x00000000000c7947 */ /* 0x000fec0003800000 */
.L_x_6:
[----:B------:R-:W0:Y:S01]  /*0a00*/  MUFU.RSQ R5, -QNAN ;  /* 0xffc0000000057908 */ /* 0x000e220000001400 */
[----:B------:R-:W-:Y:S05]  /*0a10*/  BRA `(.L_x_13) ;  /* 0x0000000000047947 */ /* 0x000fea0003800000 */
.L_x_5:
[----:B------:R-:W-:-:S07]  /*0a20*/  FADD.FTZ R5, R0, 255 ;  /* 0x437f000000057421 */ /* 0x000fce0000010000 */
.L_x_13:
[----:B------:R-:W-:Y:S05]  /*0a30*/  BSYNC.RECONVERGENT B0 ;  /* 0x0000000000007941 */ /* 0x000fea0003800200 */
.L_x_2:
[----:B0-----:R-:W-:Y:S02]  /*0a40*/  IMAD.MOV.U32 R3, RZ, RZ, R5 ;  /* 0x000000ffff037224 */ /* 0x001fe400078e0005 */
[----:B------:R-:W-:-:S04]  /*0a50*/  IMAD.MOV.U32 R5, RZ, RZ, 0x0 ;  /* 0x00000000ff057424 */ /* 0x000fc800078e00ff */
[----:B------:R-:W-:Y:S05]  /*0a60*/  RET.REL.NODEC R4 `(_Z18alpha_blend_simpleILi512EEvPK6uchar3S2_PKhPS0_iii) ;  /* 0xfffffff404647950 */ /* 0x000fea0003c3ffff */
.L_x_14:
[----:B------:R-:W-:-:S00]  /*0a70*/  BRA `(.L_x_14) ;  /* 0xfffffffc00fc7947 */ /* 0x000fc0000383ffff */
[----:B------:R-:W-:-:S00]  /*0a80*/  NOP ;  /* 0x0000000000007918 */ /* 0x000fc00000000000 */
[----:B------:R-:W-:-:S00]  /*0a90*/  NOP ;  /* 0x0000000000007918 */ /* 0x000fc00000000000 */
[----:B------:R-:W-:-:S00]  /*0aa0*/  NOP ;  /* 0x0000000000007918 */ /* 0x000fc00000000000 */
[----:B------:R-:W-:-:S00]  /*0ab0*/  NOP ;  /* 0x0000000000007918 */ /* 0x000fc00000000000 */
[----:B------:R-:W-:-:S00]  /*0ac0*/  NOP ;  /* 0x0000000000007918 */ /* 0x000fc00000000000 */
[----:B------:R-:W-:-:S00]  /*0ad0*/  NOP ;  /* 0x0000000000007918 */ /* 0x000fc00000000000 */
[----:B------:R-:W-:-:S00]  /*0ae0*/  NOP ;  /* 0x0000000000007918 */ /* 0x000fc00000000000 */
[----:B------:R-:W-:-:S00]  /*0af0*/  NOP ;  /* 0x0000000000007918 */ /* 0x000fc00000000000 */
.L_x_90:


//--------------------- .text._Z18alpha_blend_simpleILi256EEvPK6uchar3S2_PKhPS0_iii --------------------------
	.section	.text._Z18alpha_blend_simpleILi256EEvPK6uchar3S2_PKhPS0_iii,"ax",@progbits
	.align	128
        .global         _Z18alpha_blend_simpleILi256EEvPK6uchar3S2_PKhPS0_iii
        .type           _Z18alpha_blend_simpleILi256EEvPK6uchar3S2_PKhPS0_iii,@function
        .size           _Z18alpha_blend_simpleILi256EEvPK6uchar3S2_PKhPS0_iii,(.L_x_91 - _Z18alpha_blend_simpleILi256EEvPK6uchar3S2_PKhPS0_iii)
        .other          _Z18alpha_blend_simpleILi256EEvPK6uchar3S2_PKhPS0_iii,@"STO_CUDA_ENTRY STV_DEFAULT"
_Z18alpha_blend_simpleILi256EEvPK6uchar3S2_PKhPS0_iii:
.text._Z18alpha_blend_simpleILi256EEvPK6uchar3S2_PKhPS0_iii:
        /* <DEDUP_REMOVED lines=27> */
[----:B------:R-:W-:Y:S05]  /*01b0*/  CALL.REL.NOINC `($__internal_1_$__cuda_sm3x_div_rn_noftz_f32_slowpath) ;  /* 0x0000000000a87944 */ /* 0x000fea0003c00000 */
.L_x_16:
[----:B------:R-:W-:Y:S05]  /*01c0*/  BSYNC.RECONVERGENT B1 ;  /* 0x0000000000017941 */ /* 0x000fea0003800200 */
.L_x_15:
        /* <DEDUP_REMOVED lines=41> */
        .weak           $__internal_1_$__cuda_sm3x_div_rn_noftz_f32_slowpath
        .type           $__internal_1_$__cuda_sm3x_div_rn_noftz_f32_slowpath,@function
        .size           $__internal_1_$__cuda_sm3x_div_rn_noftz_f32_slowpath,(.L_x_91 - $__internal_1_$__cuda_sm3x_div_rn_noftz_f32_slowpath)
$__internal_1_$__cuda_sm3x_div_rn_noftz_f32_slowpath:
        /* <DEDUP_REMOVED lines=28> */
.L_x_19:
[----:B------:R-:W-:Y:S05]  /*0620*/  BSYNC.RELIABLE B2 ;  /* 0x0000000000027941 */ /* 0x000fea0003800100 */
.L_x_18:
        /* <DEDUP_REMOVED lines=50> */
.L_x_26:
[----:B------:R-:W-:-:S04]  /*0950*/  LOP3.LUT R5, R5, 0x80000000, RZ, 0xc0, !PT ;  /* 0x8000000005057812 */ /* 0x000fc800078ec0ff */
[----:B------:R-:W-:Y:S01]  /*0960*/  LOP3.LUT R5, R5, 0x7f800000, RZ, 0xfc, !PT ;  /* 0x7f80000005057812 */ /* 0x000fe200078efcff */
[----:B------:R-:W-:Y:S06]  /*0970*/  BRA `(.L_x_27) ;  /* 0x0000000000047947 */ /* 0x000fec0003800000 */
.L_x_25:
[----:B------:R-:W-:-:S07]  /*0980*/  IMAD R5, R6, 0x800000, R5 ;  /* 0x0080000006057824 */ /* 0x000fce00078e0205 */
.L_x_27:
[----:B------:R-:W-:Y:S05]  /*0990*/  BSYNC.RECONVERGENT B2 ;  /* 0x0000000000027941 */ /* 0x000fea0003800200 */
.L_x_24:
[----:B------:R-:W-:Y:S05]  /*09a0*/  BRA `(.L_x_28) ;  /* 0x0000000000207947 */ /* 0x000fea0003800000 */
.L_x_23:
[----:B------:R-:W-:-:S04]  /*09b0*/  LOP3.LUT R5, R6, 0x80000000, R5, 0x48, !PT ;  /* 0x8000000006057812 */ /* 0x000fc800078e4805 */
[----:B------:R-:W-:Y:S01]  /*09c0*/  LOP3.LUT R5, R5, 0x7f800000, RZ, 0xfc, !PT ;  /* 0x7f80000005057812 */ /* 0x000fe200078efcff */
[----:B------:R-:W-:Y:S06]  /*09d0*/  BRA `(.L_x_28) ;  /* 0x0000000000147947 */ /* 0x000fec0003800000 */
.L_x_22:
[----:B------:R-:W-:Y:S01]  /*09e0*/  LOP3.LUT R5, R6, 0x80000000, R5, 0x48, !PT ;  /* 0x8000000006057812 */ /* 0x000fe200078e4805 */
[----:B------:R-:W-:Y:S06]  /*09f0*/  BRA `(.L_x_28) ;  /* 0x00000000000c7947 */ /* 0x000fec0003800000 */
.L_x_21:
[----:B------:R-:W0:Y:S01]  /*0a00*/  MUFU.RSQ R5, -QNAN ;  /* 0xffc0000000057908 */ /* 0x000e220000001400 */
[----:B------:R-:W-:Y:S05]  /*0a10*/  BRA `(.L_x_28) ;  /* 0x0000000000047947 */ /* 0x000fea0003800000 */
.L_x_20:
[----:B------:R-:W-:-:S07]  /*0a20*/  FADD.FTZ R5, R0, 255 ;  /* 0x437f000000057421 */ /* 0x000fce0000010000 */
.L_x_28:
[----:B------:R-:W-:Y:S05]  /*0a30*/  BSYNC.RECONVERGENT B0 ;  /* 0x0000000000007941 */ /* 0x000fea0003800200 */
.L_x_17:
[----:B0-----:R-:W-:Y:S02]  /*0a40*/  IMAD.MOV.U32 R3, RZ, RZ, R5 ;  /* 0x000000ffff037224 */ /* 0x001fe400078e0005 */
[----:B------:R-:W-:-:S04]  /*0a50*/  IMAD.MOV.U32 R5, RZ, RZ, 0x0 ;  /* 0x00000000ff057424 */ /* 0x000fc800078e00ff */
[----:B------:R-:W-:Y:S05]  /*0a60*/  RET.REL.NODEC R4 `(_Z18alpha_blend_simpleILi256EEvPK6uchar3S2_PKhPS0_iii) ;  /* 0xfffffff404647950 */ /* 0x000fea0003c3ffff */
.L_x_29:
        /* <DEDUP_REMOVED lines=9> */
.L_x_91:


//--------------------- .text._Z16composite_rgb_u8ILi32ELi8EEvPK6uchar3S2_PKhPS0_iiiii --------------------------
	.section	.text._Z16composite_rgb_u8ILi32ELi8EEvPK6uchar3S2_PKhPS0_iiiii,"ax",@progbits
	.align	128
        .global         _Z16composite_rgb_u8ILi32ELi8EEvPK6uchar3S2_PKhPS0_iiiii
        .type           _Z16composite_rgb_u8ILi32ELi8EEvPK6uchar3S2_PKhPS0_iiiii,@function
        .size           _Z16composite_rgb_u8ILi32ELi8EEvPK6uchar3S2_PKhPS0_iiiii,(.L_x_92 - _Z16composite_rgb_u8ILi32ELi8EEvPK6uchar3S2_PKhPS0_iiiii)
        .other          _Z16composite_rgb_u8ILi32ELi8EEvPK6uchar3S2_PKhPS0_iiiii,@"STO_CUDA_ENTRY STV_DEFAULT"
_Z16composite_rgb_u8ILi32ELi8EEvPK6uchar3S2_PKhPS0_iiiii:
.text._Z16composite_rgb_u8ILi32ELi8EEvPK6uchar3S2_PKhPS0_iiiii:
[----:B------:R-:W-:Y:S01]  /*0000*/  LDC R1, c[0x0][0x37c] ;  /* 0x0000df00ff017b82 */ /* 0x000fe20000000800 */
[----:B------:R-:W0:Y:S07]  /*0010*/  S2R R0, SR_TID.X ;  /* 0x0000000000007919 */ /* 0x000e2e0000002100 */
[----:B------:R-:W1:Y:S01]  /*0020*/  S2UR UR4, SR_CTAID.Y ;  /* 0x00000000000479c3 */ /* 0x000e620000002600 */
[----:B------:R-:W2:Y:S01]  /*0030*/  LDCU.64 UR6, c[0x0][0x3a0] ;  /* 0x00007400ff0677ac */ /* 0x000ea20008000a00 */
[----:B------:R-:W3:Y:S01]  /*0040*/  S2R R5, SR_CTAID.X ;  /* 0x0000000000057919 */ /* 0x000ee20000002500 */
[----:B-1----:R-:W-:Y:S01]  /*0050*/  USHF.L.U32 UR4, UR4, 0x3, URZ ;  /* 0x0000000304047899 */ /* 0x002fe200080006ff */
[----:B0-----:R-:W-:-:S02]  /*0060*/  SHF.R.U32.HI R2, RZ, 0x5, R0 ;  /* 0x00000005ff027819 */ /* 0x001fc40000011600 */
[----:B------:R-:W-:-:S03]  /*0070*/  LOP3.LUT R0, R0, 0x1f, RZ, 0xc0, !PT ;  /* 0x0000001f00007812 */ /* 0x000fc600078ec0ff */
[----:B------:R-:W-:Y:S02]  /*0080*/  LOP3.LUT R3, R2, UR4, RZ, 0xfc, !PT ;  /* 0x0000000402037c12 */ /* 0x000fe4000f8efcff */
[----:B---3--:R-:W-:Y:S02]  /*0090*/  IMAD R0, R5, 0x20, R0 ;  /* 0x0000002005007824 */ /* 0x008fe400078e0200 */
[----:B--2---:R-:W-:-:S04]  /*00a0*/  ISETP.GE.AND P0, PT, R3, UR7, PT ;  /* 0x0000000703007c0c */ /* 0x004fc8000bf06270 */
[----:B------:R-:W-:-:S13]  /*00b0*/  ISETP.GE.OR P0, PT, R0, UR6, P0 ;  /* 0x0000000600007c0c */ /* 0x000fda0008706670 */
[----:B------:R-:W-:Y:S05]  /*00c0*/  @P0 EXIT ;  /* 0x000000000000094d */ /* 0x000fea0003800000 */
[----:B------:R-:W0:Y:S01]  /*00d0*/  LDCU UR4, c[0x0][0x3a8] ;  /* 0x00007500ff0477ac */ /* 0x000e220008000800 */
[----:B------:R-:W1:Y:S01]  /*00e0*/  LDCU.64 UR8, c[0x0][0x390] ;  /* 0x00007200ff0877ac */ /* 0x000e620008000a00 */
[----:B------:R-:W2:Y:S01]  /*00f0*/  LDCU.64 UR6, c[0x0][0x358] ;  /* 0x00006b00ff0677ac */ /* 0x000ea20008000a00 */
[----:B0-----:R-:W-:-:S05]  /*0100*/  IMAD R2, R3, UR4, R0 ;  /* 0x0000000403027c24 */ /* 0x001fca000f8e0200 */
[----:B-1----:R-:W-:-:S04]  /*0110*/  IADD3 R4, P0, PT, R2, UR8, RZ ;  /* 0x0000000802047c10 */ /* 0x002fc8000ff1e0ff */
[----:B------:R-:W-:-:S05]  /*0120*/  LEA.HI.X.SX32 R5, R2, UR9, 0x1, P0 ;  /* 0x0000000902057c11 */ /* 0x000fca00080f0eff */
[----:B--2---:R-:W2:Y:S01]  /*0130*/  LDG.E.U8.CONSTANT R3, desc[UR6][R4.64] ;  /* 0x0000000604037981 */ /* 0x004ea2000c1e9100 */
[----:B------:R-:W-:Y:S01]  /*0140*/  IMAD.MOV.U32 R7, RZ, RZ, 0x3b808081 ;  /* 0x3b808081ff077424 */ /* 0x000fe200078e00ff */
[----:B------:R-:W-:Y:S01]  /*0150*/  BSSY.RECONVERGENT B1, `(.L_x_30) ;  /* 0x000000d000017945 */ /* 0x000fe20003800200 */
[----:B------:R-:W-:-:S04]  /*0160*/  IMAD.MOV.U32 R6, RZ, RZ, 0x437f0000 ;  /* 0x437f0000ff067424 */ /* 0x000fc800078e00ff */
[----:B------:R-:W-:-:S04]  /*0170*/  FFMA R6, R7, -R6, 1 ;  /* 0x3f80000007067423 */ /* 0x000fc80000000806 */
[----:B------:R-:W-:Y:S01]  /*0180*/  FFMA R7, R6, R7, 0.0039215688593685626984 ;  /* 0x3b80808106077423 */ /* 0x000fe20000000007 */
[----:B--2---:R-:W0:Y:S08]  /*0190*/  I2F.U16 R0, R3 ;  /* 0x0000000300007306 */ /* 0x004e300000101000 */
[----:B0-----:R-:W0:Y:S01]  /*01a0*/  FCHK P0, R0, 255 ;  /* 0x437f000000007902 */ /* 0x001e220000000000 */
[----:B------:R-:W-:-:S04]  /*01b0*/  FFMA R6, R0, R7, RZ ;  /* 0x0000000700067223 */ /* 0x000fc800000000ff */
[----:B------:R-:W-:-:S04]  /*01c0*/  FFMA R8, R6, -255, R0 ;  /* 0xc37f000006087823 */ /* 0x000fc80000000000 */
[----:B------:R-:W-:Y:S01]  /*01d0*/  FFMA R8, R7, R8, R6 ;  /* 0x0000000807087223 */ /* 0x000fe20000000006 */
[----:B0-----:R-:W-:Y:S06]  /*01e0*/  @!P0 BRA `(.L_x_31) ;  /* 0x00000000000c8947 */ /* 0x001fec0003800000 */
[----:B------:R-:W-:-:S07]  /*01f0*/  MOV R4, 0x210 ;  /* 0x0000021000047802 */ /* 0x000fce0000000f00 */
[----:B------:R-:W-:Y:S05]  /*0200*/  CALL.REL.NOINC `($__internal_2_$__cuda_sm3x_div_rn_noftz_f32_slowpath) ;  /* 0x0000000000cc7944 */ /* 0x000fea0003c00000 */
[----:B------:R-:W-:-:S07]  /*0210*/  IMAD.MOV.U32 R8, RZ, RZ, R6 ;  /* 0x000000ffff087224 */ /* 0x000fce00078e0006 */
.L_x_31:
[----:B------:R-:W-:Y:S05]  /*0220*/  BSYNC.RECONVERGENT B1 ;  /* 0x0000000000017941 */ /* 0x000fea0003800200 */
.L_x_30:
[----:B------:R-:W0:Y:S01]  /*0230*/  LDC.64 R4, c[0x0][0x380] ;  /* 0x0000e000ff047b82 */ /* 0x000e220000000a00 */
[----:B------:R-:W1:Y:S01]  /*0240*/  LDCU UR4, c[0x0][0x3ac] ;  /* 0x00007580ff0477ac */ /* 0x000e620008000800 */
[----:B------:R-:W2:Y:S06]  /*0250*/  LDCU UR5, c[0x0][0x3b0] ;  /* 0x00007600ff0577ac */ /* 0x000eac0008000800 */
[----:B------:R-:W3:Y:S01]  /*0260*/  LDC.64 R6, c[0x0][0x388] ;  /* 0x0000e200ff067b82 */ /* 0x000ee20000000a00 */
[----:B0-----:R-:W-:-:S05]  /*0270*/  IMAD.WIDE R4, R2, 0x3, R4 ;  /* 0x0000000302047825 */ /* 0x001fca00078e0204 */
[----:B------:R-:W4:Y:S01]  /*0280*/  LDG.E.U8.CONSTANT R9, desc[UR6][R4.64+0x1] ;  /* 0x0000010604097981 */ /* 0x000f22000c1e9100 */
[----:B---3--:R-:W-:-:S03]  /*0290*/  IMAD.WIDE R6, R2, 0x3, R6 ;  /* 0x0000000302067825 */ /* 0x008fc600078e0206 */
[----:B------:R-:W3:Y:S04]  /*02a0*/  LDG.E.U8.CONSTANT R0, desc[UR6][R4.64] ;  /* 0x0000000604007981 */ /* 0x000ee8000c1e9100 */
[----:B------:R-:W5:Y:S04]  /*02b0*/  LDG.E.U8.CONSTANT R12, desc[UR6][R6.64+0x1] ;  /* 0x00000106060c7981 */ /* 0x000f68000c1e9100 */
[----:B------:R-:W5:Y:S04]  /*02c0*/  LDG.E.U8.CONSTANT R11, desc[UR6][R6.64] ;  /* 0x00000006060b7981 */ /* 0x000f68000c1e9100 */
[----:B------:R0:W5:Y:S04]  /*02d0*/  LDG.E.U8.CONSTANT R10, desc[UR6][R4.64+0x2] ;  /* 0x00000206040a7981 */ /* 0x000168000c1e9100 */
[----:B------:R-:W5:Y:S01]  /*02e0*/  LDG.E.U8.CONSTANT R13, desc[UR6][R6.64+0x2] ;  /* 0x00000206060d7981 */ /* 0x000f62000c1e9100 */
[----:B------:R-:W-:Y:S01]  /*02f0*/  IMAD.MOV.U32 R15, RZ, RZ, R8 ;  /* 0x000000ffff0f7224 */ /* 0x000fe200078e0008 */
[----:B-1----:R-:W-:-:S03]  /*0300*/  ISETP.GE.AND P0, PT, R3, UR4, PT ;  /* 0x0000000403007c0c */ /* 0x002fc6000bf06270 */
[----:B------:R-:W-:Y:S01]  /*0310*/  FMUL R8, R15, 0.85000002384185791016 ;  /* 0x3f59999a0f087820 */ /* 0x000fe20000400000 */
[----:B--2---:R-:W-:-:S03]  /*0320*/  ISETP.GT.AND P1, PT, R3, UR5, PT ;  /* 0x0000000503007c0c */ /* 0x004fc6000bf24270 */
[----:B------:R-:W-:-:S06]  /*0330*/  FADD R8, R8, 0.15000000596046447754 ;  /* 0x3e19999a08087421 */ /* 0x000fcc0000000000 */
[----:B------:R-:W-:-:S05]  /*0340*/  @P0 FSEL R15, R8, R15, !P1 ;  /* 0x0000000f080f0208 */ /* 0x000fca0004800000 */
[----:B0-----:R-:W-:Y:S01]  /*0350*/  FADD R4, -R15, 1 ;  /* 0x3f8000000f047421 */ /* 0x001fe20000000100 */
[----:B----4-:R-:W-:Y:S02]  /*0360*/  I2FP.F32.U32 R9, R9 ;  /* 0x0000000900097245 */ /* 0x010fe40000201000 */
[----:B---3--:R-:W-:Y:S02]  /*0370*/  I2FP.F32.U32 R0, R0 ;  /* 0x0000000000007245 */ /* 0x008fe40000201000 */
[----:B-----5:R-:W-:Y:S01]  /*0380*/  I2FP.F32.U32 R12, R12 ;  /* 0x0000000c000c7245 */ /* 0x020fe20000201000 */
[----:B------:R-:W-:Y:S01]  /*0390*/  FMUL R9, R9, R15 ;  /* 0x0000000f09097220 */ /* 0x000fe20000400000 */
[----:B------:R-:W-:-:S03]  /*03a0*/  I2FP.F32.U32 R11, R11 ;  /* 0x0000000b000b7245 */ /* 0x000fc60000201000 */
[----:B------:R-:W-:Y:S01]  /*03b0*/  FMUL R12, R12, R4 ;  /* 0x000000040c0c7220 */ /* 0x000fe20000400000 */
[----:B------:R-:W-:Y:S02]  /*03c0*/  I2FP.F32.U32 R10, R10 ;  /* 0x0000000a000a7245 */ /* 0x000fe40000201000 */
[----:B------:R-:W-:Y:S01]  /*03d0*/  I2FP.F32.U32 R13, R13 ;  /* 0x0000000d000d7245 */ /* 0x000fe20000201000 */
[-C--:B------:R-:W-:Y:S01]  /*03e0*/  FMUL R0, R0, R15.reuse ;  /* 0x0000000f00007220 */ /* 0x080fe20000400000 */
[-C--:B------:R-:W-:Y:S01]  /*03f0*/  FMUL R11, R11, R4.reuse ;  /* 0x000000040b0b7220 */ /* 0x080fe20000400000 */
[----:B------:R-:W-:Y:S02]  /*0400*/  FMUL R10, R10, R15 ;  /* 0x0000000f0a0a7220 */ /* 0x000fe40000400000 */
[----:B------:R-:W-:Y:S01]  /*0410*/  FMUL R13, R13, R4 ;  /* 0x000000040d0d7220 */ /* 0x000fe20000400000 */
[----:B------:R-:W-:Y:S01]  /*0420*/  FADD R9, R9, R12 ;  /* 0x0000000c09097221 */ /* 0x000fe20000000000 */
[----:B------:R-:W0:Y:S01]  /*0430*/  LDC.64 R4, c[0x0][0x398] ;  /* 0x0000e600ff047b82 */ /* 0x000e220000000a00 */
[----:B------:R-:W-:Y:S01]  /*0440*/  FADD R0, R0, R11 ;  /* 0x0000000b00007221 */ /* 0x000fe20000000000 */
[----:B------:R-:W-:-:S02]  /*0450*/  FADD R10, R10, R13 ;  /* 0x0000000d0a0a7221 */ /* 0x000fc40000000000 */
        /* <DEDUP_REMOVED lines=14> */
        .weak           $__internal_2_$__cuda_sm3x_div_rn_noftz_f32_slowpath
        .type           $__internal_2_$__cuda_sm3x_div_rn_noftz_f32_slowpath,@function
        .size           $__internal_2_$__cuda_sm3x_div_rn_noftz_f32_slowpath,(.L_x_92 - $__internal_2_$__cuda_sm3x_div_rn_noftz_f32_slowpath)
$__internal_2_$__cuda_sm3x_div_rn_noftz_f32_slowpath:
        /* <DEDUP_REMOVED lines=28> */
.L_x_34:
[----:B------:R-:W-:Y:S05]  /*0700*/  BSYNC.RELIABLE B2 ;  /* 0x0000000000027941 */ /* 0x000fea0003800100 */
.L_x_33:
        /* <DEDUP_REMOVED lines=28> */
[CC--:B------:R-:W-:Y:S01]  /*08d0*/  FFMA.RZ R0, R11.reuse, R9.reuse, R8 ;  /* 0x000000090b007223 */ /* 0x0c0fe2000000c008 */
[----:B------:R-:W-:Y:S01]  /*08e0*/  IMAD.MOV R7, RZ, RZ, -R10 ;  /* 0x000000ffff077224 */ /* 0x000fe200078e0a0a */
[C---:B------:R-:W-:Y:S02]  /*08f0*/  ISETP.NE.AND P2, PT, R10.reuse, RZ, PT ;  /* 0x000000ff0a00720c */ /* 0x040fe40003f45270 */
[----:B------:R-:W-:Y:S02]  /*0900*/  ISETP.NE.AND P1, PT, R10, RZ, PT ;  /* 0x000000ff0a00720c */ /* 0x000fe40003f25270 */
[----:B------:R-:W-:Y:S01]  /*0910*/  LOP3.LUT R5, R0, 0x7fffff, RZ, 0xc0, !PT ;  /* 0x007fffff00057812 */ /* 0x000fe200078ec0ff */
[CCC-:B------:R-:W-:Y:S01]  /*0920*/  FFMA.RP R0, R11.reuse, R9.reuse, R8.reuse ;  /* 0x000000090b007223 */ /* 0x1c0fe20000008008 */
[----:B------:R-:W-:Y:S01]  /*0930*/  FFMA.RM R11, R11, R9, R8 ;  /* 0x000000090b0b7223 */ /* 0x000fe20000004008 */
[----:B------:R-:W-:Y:S01]  /*0940*/  VIADD R8, R10, 0x20 ;  /* 0x000000200a087836 */ /* 0x000fe20000000000 */
        /* <DEDUP_REMOVED lines=14> */
.L_x_41:
[----:B------:R-:W-:-:S04]  /*0a30*/  LOP3.LUT R6, R6, 0x80000000, RZ, 0xc0, !PT ;  /* 0x8000000006067812 */ /* 0x000fc800078ec0ff */
[----:B------:R-:W-:Y:S01]  /*0a40*/  LOP3.LUT R6, R6, 0x7f800000, RZ, 0xfc, !PT ;  /* 0x7f80000006067812 */ /* 0x000fe200078efcff */
[----:B------:R-:W-:Y:S06]  /*0a50*/  BRA `(.L_x_42) ;  /* 0x0000000000047947 */ /* 0x000fec0003800000 */
.L_x_40:
[----:B------:R-:W-:-:S07]  /*0a60*/  IMAD R6, R7, 0x800000, R6 ;  /* 0x0080000007067824 */ /* 0x000fce00078e0206 */
.L_x_42:
[----:B------:R-:W-:Y:S05]  /*0a70*/  BSYNC.RECONVERGENT B2 ;  /* 0x0000000000027941 */ /* 0x000fea0003800200 */
.L_x_39:
[----:B------:R-:W-:Y:S05]  /*0a80*/  BRA `(.L_x_43) ;  /* 0x0000000000207947 */ /* 0x000fea0003800000 */
.L_x_38:
[----:B------:R-:W-:-:S04]  /*0a90*/  LOP3.LUT R6, R7, 0x80000000, R6, 0x48, !PT ;  /* 0x8000000007067812 */ /* 0x000fc800078e4806 */
[----:B------:R-:W-:Y:S01]  /*0aa0*/  LOP3.LUT R6, R6, 0x7f800000, RZ, 0xfc, !PT ;  /* 0x7f80000006067812 */ /* 0x000fe200078efcff */
[----:B------:R-:W-:Y:S06]  /*0ab0*/  BRA `(.L_x_43) ;  /* 0x0000000000147947 */ /* 0x000fec0003800000 */
.L_x_37:
[----:B------:R-:W-:Y:S01]  /*0ac0*/  LOP3.LUT R6, R7, 0x80000000, R6, 0x48, !PT ;  /* 0x8000000007067812 */ /* 0x000fe200078e4806 */
[----:B------:R-:W-:Y:S06]  /*0ad0*/  BRA `(.L_x_43) ;  /* 0x00000000000c7947 */ /* 0x000fec0003800000 */
.L_x_36:
[----:B------:R-:W0:Y:S01]  /*0ae0*/  MUFU.RSQ R6, -QNAN ;  /* 0xffc0000000067908 */ /* 0x000e220000001400 */
[----:B------:R-:W-:Y:S05]  /*0af0*/  BRA `(.L_x_43) ;  /* 0x0000000000047947 */ /* 0x000fea0003800000 */
.L_x_35:
[----:B------:R-:W-:-:S07]  /*0b00*/  FADD.FTZ R6, R0, 255 ;  /* 0x437f000000067421 */ /* 0x000fce0000010000 */
.L_x_43:
[----:B------:R-:W-:Y:S05]  /*0b10*/  BSYNC.RECONVERGENT B0 ;  /* 0x0000000000007941 */ /* 0x000fea0003800200 */
.L_x_32:
[----:B------:R-:W-:-:S04]  /*0b20*/  IMAD.MOV.U32 R5, RZ, RZ, 0x0 ;  /* 0x00000000ff057424 */ /* 0x000fc800078e00ff */
[----:B0-----:R-:W-:Y:S05]  /*0b30*/  RET.REL.NODEC R4 `(_Z16composite_rgb_u8ILi32ELi8EEvPK6uchar3S2_PKhPS0_iiiii) ;  /* 0xfffffff404307950 */ /* 0x001fea0003c3ffff */
.L_x_44:
        /* <DEDUP_REMOVED lines=12> */
.L_x_92:


//--------------------- .text._Z16composite_rgb_u8ILi16ELi16EEvPK6uchar3S2_PKhPS0_iiiii --------------------------
	.section	.text._Z16composite_rgb_u8ILi16ELi16EEvPK6uchar3S2_PKhPS0_iiiii,"ax",@progbits
	.align	128
        .global         _Z16composite_rgb_u8ILi16ELi16EEvPK6uchar3S2_PKhPS0_iiiii
        .type           _Z16composite_rgb_u8ILi16ELi16EEvPK6uchar3S2_PKhPS0_iiiii,@function
        .size           _Z16composite_rgb_u8ILi16ELi16EEvPK6uchar3S2_PKhPS0_iiiii,(.L_x_93 - _Z16composite_rgb_u8ILi16ELi16EEvPK6uchar3S2_PKhPS0_iiiii)
        .other          _Z16composite_rgb_u8ILi16ELi16EEvPK6uchar3S2_PKhPS0_iiiii,@"STO_CUDA_ENTRY STV_DEFAULT"
_Z16composite_rgb_u8ILi16ELi16EEvPK6uchar3S2_PKhPS0_iiiii:
.text._Z16composite_rgb_u8ILi16ELi16EEvPK6uchar3S2_PKhPS0_iiiii:
        /* <DEDUP_REMOVED lines=32> */
[----:B------:R-:W-:Y:S05]  /*0200*/  CALL.REL.NOINC `($__internal_3_$__cuda_sm3x_div_rn_noftz_f32_slowpath) ;  /* 0x0000000000cc7944 */ /* 0x000fea0003c00000 */
[----:B------:R-:W-:-:S07]  /*0210*/  IMAD.MOV.U32 R8, RZ, RZ, R6 ;  /* 0x000000ffff087224 */ /* 0x000fce00078e0006 */
.L_x_46:
[----:B------:R-:W-:Y:S05]  /*0220*/  BSYNC.RECONVERGENT B1 ;  /* 0x0000000000017941 */ /* 0x000fea0003800200 */
.L_x_45:
        /* <DEDUP_REMOVED lines=49> */
        .weak           $__internal_3_$__cuda_sm3x_div_rn_noftz_f32_slowpath
        .type           $__internal_3_$__cuda_sm3x_div_rn_noftz_f32_slowpath,@function
        .size           $__internal_3_$__cuda_sm3x_div_rn_noftz_f32_slowpath,(.L_x_93 - $__internal_3_$__cuda_sm3x_div_rn_noftz_f32_slowpath)
$__internal_3_$__cuda_sm3x_div_rn_noftz_f32_slowpath:
        /* <DEDUP_REMOVED lines=28> */
.L_x_49:
[----:B------:R-:W-:Y:S05]  /*0700*/  BSYNC.RELIABLE B2 ;  /* 0x0000000000027941 */ /* 0x000fea0003800100 */
.L_x_48:
        /* <DEDUP_REMOVED lines=50> */
.L_x_56:
[----:B------:R-:W-:-:S04]  /*0a30*/  LOP3.LUT R6, R6, 0x80000000, RZ, 0xc0, !PT ;  /* 0x8000000006067812 */ /* 0x000fc800078ec0ff */
[----:B------:R-:W-:Y:S01]  /*0a40*/  LOP3.LUT R6, R6, 0x7f800000, RZ, 0xfc, !PT ;  /* 0x7f80000006067812 */ /* 0x000fe200078efcff */
[----:B------:R-:W-:Y:S06]  /*0a50*/  BRA `(.L_x_57) ;  /* 0x0000000000047947 */ /* 0x000fec0003800000 */
.L_x_55:
[----:B------:R-:W-:-:S07]  /*0a60*/  IMAD R6, R7, 0x800000, R6 ;  /* 0x0080000007067824 */ /* 0x000fce00078e0206 */
.L_x_57:
[----:B------:R-:W-:Y:S05]  /*0a70*/  BSYNC.RECONVERGENT B2 ;  /* 0x0000000000027941 */ /* 0x000fea0003800200 */
.L_x_54:
[----:B------:R-:W-:Y:S05]  /*0a80*/  BRA `(.L_x_58) ;  /* 0x0000000000207947 */ /* 0x000fea0003800000 */
.L_x_53:
[----:B------:R-:W-:-:S04]  /*0a90*/  LOP3.LUT R6, R7, 0x80000000, R6, 0x48, !PT ;  /* 0x8000000007067812 */ /* 0x000fc800078e4806 */
[----:B------:R-:W-:Y:S01]  /*0aa0*/  LOP3.LUT R6, R6, 0x7f800000, RZ, 0xfc, !PT ;  /* 0x7f80000006067812 */ /* 0x000fe200078efcff */
[----:B------:R-:W-:Y:S06]  /*0ab0*/  BRA `(.L_x_58) ;  /* 0x0000000000147947 */ /* 0x000fec0003800000 */
.L_x_52:
[----:B------:R-:W-:Y:S01]  /*0ac0*/  LOP3.LUT R6, R7, 0x80000000, R6, 0x48, !PT ;  /* 0x8000000007067812 */ /* 0x000fe200078e4806 */
[----:B------:R-:W-:Y:S06]  /*0ad0*/  BRA `(.L_x_58) ;  /* 0x00000000000c7947 */ /* 0x000fec0003800000 */
.L_x_51:
[----:B------:R-:W0:Y:S01]  /*0ae0*/  MUFU.RSQ R6, -QNAN ;  /* 0xffc0000000067908 */ /* 0x000e220000001400 */
[----:B------:R-:W-:Y:S05]  /*0af0*/  BRA `(.L_x_58) ;  /* 0x0000000000047947 */ /* 0x000fea0003800000 */
.L_x_50:
[----:B------:R-:W-:-:S07]  /*0b00*/  FADD.FTZ R6, R0, 255 ;  /* 0x437f000000067421 */ /* 0x000fce0000010000 */
.L_x_58:
[----:B------:R-:W-:Y:S05]  /*0b10*/  BSYNC.RECONVERGENT B0 ;  /* 0x0000000000007941 */ /* 0x000fea0003800200 */
.L_x_47:
[----:B------:R-:W-:-:S04]  /*0b20*/  IMAD.MOV.U32 R5, RZ, RZ, 0x0 ;  /* 0x00000000ff057424 */ /* 0x000fc800078e00ff */
[----:B0-----:R-:W-:Y:S05]  /*0b30*/  RET.REL.NODEC R4 `(_Z16composite_rgb_u8ILi16ELi16EEvPK6uchar3S2_PKhPS0_iiiii) ;  /* 0xfffffff404307950 */ /* 0x001fea0003c3ffff */
.L_x_59:
        /* <DEDUP_REMOVED lines=12> */
.L_x_93:


//--------------------- .text._Z17composite_rgba_u8ILi32ELi8EEvPK6uchar4S2_PKhPS0_iiiii --------------------------
	.section	.text._Z17composite_rgba_u8ILi32ELi8EEvPK6uchar4S2_PKhPS0_iiiii,"ax",@progbits
	.align	128
        .global         _Z17composite_rgba_u8ILi32ELi8EEvPK6uchar4S2_PKhPS0_iiiii
        .type           _Z17composite_rgba_u8ILi32ELi8EEvPK6uchar4S2_PKhPS0_iiiii,@function
        .size           _Z17composite_rgba_u8ILi32ELi8EEvPK6uchar4S2_PKhPS0_iiiii,(.L_x_94 - _Z17composite_rgba_u8ILi32ELi8EEvPK6uchar4S2_PKhPS0_iiiii)
        .other          _Z17composite_rgba_u8ILi32ELi8EEvPK6uchar4S2_PKhPS0_iiiii,@"STO_CUDA_ENTRY STV_DEFAULT"
_Z17composite_rgba_u8ILi32ELi8EEvPK6uchar4S2_PKhPS0_iiiii:
.text._Z17composite_rgba_u8ILi32ELi8EEvPK6uchar4S2_PKhPS0_iiiii:
        /* <DEDUP_REMOVED lines=32> */
[----:B------:R-:W-:Y:S05]  /*0200*/  CALL.REL.NOINC `($__internal_4_$__cuda_sm3x_div_rn_noftz_f32_slowpath) ;  /* 0x0000000400007944 */ /* 0x000fea0003c00000 */
[----:B------:R-:W-:-:S07]  /*0210*/  IMAD.MOV.U32 R8, RZ, RZ, R6 ;  /* 0x000000ffff087224 */ /* 0x000fce00078e0006 */
.L_x_61:
[----:B------:R-:W-:Y:S05]  /*0220*/  BSYNC.RECONVERGENT B1 ;  /* 0x0000000000017941 */ /* 0x000fea0003800200 */
.L_x_60:
[----:B------:R-:W0:Y:S01]  /*0230*/  LDC.64 R4, c[0x0][0x380] ;  /* 0x0000e000ff047b82 */ /* 0x000e220000000a00 */
[----:B------:R-:W1:Y:S01]  /*0240*/  LDCU UR4, c[0x0][0x3ac] ;  /* 0x00007580ff0477ac */ /* 0x000e620008000800 */
[----:B------:R-:W2:Y:S06]  /*0250*/  LDCU UR5, c[0x0][0x3b0] ;  /* 0x00007600ff0577ac */ /* 0x000eac0008000800 */
[----:B------:R-:W3:Y:S01]  /*0260*/  LDC.64 R6, c[0x0][0x388] ;  /* 0x0000e200ff067b82 */ /* 0x000ee20000000a00 */
[----:B0-----:R-:W-:-:S06]  /*0270*/  IMAD.WIDE R4, R2, 0x4, R4 ;  /* 0x0000000402047825 */ /* 0x001fcc00078e0204 */
[----:B------:R-:W4:Y:S01]  /*0280*/  LDG.E.CONSTANT R4, desc[UR6][R4.64] ;  /* 0x0000000604047981 */ /* 0x000f22000c1e9900 */
[----:B---3--:R-:W-:-:S06]  /*0290*/  IMAD.WIDE R6, R2, 0x4, R6 ;  /* 0x0000000402067825 */ /* 0x008fcc00078e0206 */
[----:B------:R-:W3:Y:S01]  /*02a0*/  LDG.E.CONSTANT R6, desc[UR6][R6.64] ;  /* 0x0000000606067981 */ /* 0x000ee2000c1e9900 */
[----:B------:R-:W-:Y:S01]  /*02b0*/  IMAD.MOV.U32 R0, RZ, RZ, R8 ;  /* 0x000000ffff007224 */ /* 0x000fe200078e0008 */
[----:B-1----:R-:W-:-:S03]  /*02c0*/  ISETP.GE.AND P0, PT, R3, UR4, PT ;  /* 0x0000000403007c0c */ /* 0x002fc6000bf06270 */
[----:B------:R-:W-:Y:S01]  /*02d0*/  FMUL R8, R0, 0.85000002384185791016 ;  /* 0x3f59999a00087820 */ /* 0x000fe20000400000 */
[----:B--2---:R-:W-:-:S03]  /*02e0*/  ISETP.GT.AND P1, PT, R3, UR5, PT ;  /* 0x0000000503007c0c */ /* 0x004fc6000bf24270 */
[----:B------:R-:W-:-:S06]  /*02f0*/  FADD R9, R8, 0.15000000596046447754 ;  /* 0x3e19999a08097421 */ /* 0x000fcc0000000000 */
[----:B------:R-:W-:Y:S02]  /*0300*/  @P0 FSEL R0, R9, R0, !P1 ;  /* 0x0000000009000208 */ /* 0x000fe40004800000 */
[C---:B----4-:R-:W-:Y:S02]  /*0310*/  PRMT R3, R4.reuse, 0x7770, RZ ;  /* 0x0000777004037816 */ /* 0x050fe400000000ff */
[----:B------:R-:W-:Y:S02]  /*0320*/  PRMT R5, R4, 0x7772, RZ ;  /* 0x0000777204057816 */ /* 0x000fe400000000ff */
[----:B------:R-:W-:Y:S02]  /*0330*/  I2FP.F32.U32 R9, R3 ;  /* 0x0000000300097245 */ /* 0x000fe40000201000 */
[C---:B---3--:R-:W-:Y:S02]  /*0340*/  PRMT R8, R6.reuse, 0x7770, RZ ;  /* 0x0000777006087816 */ /* 0x048fe400000000ff */
[----:B------:R-:W-:Y:S01]  /*0350*/  PRMT R7, R6, 0x7772, RZ ;  /* 0x0000777206077816 */ /* 0x000fe200000000ff */
[----:B------:R-:W-:Y:S01]  /*0360*/  FADD R3, -R0, 1 ;  /* 0x3f80000000037421 */ /* 0x000fe20000000100 */
[----:B------:R-:W-:-:S02]  /*0370*/  I2FP.F32.U32 R8, R8 ;  /* 0x0000000800087245 */ /* 0x000fc40000201000 */
[----:B------:R-:W-:Y:S02]  /*0380*/  I2FP.F32.U32 R5, R5 ;  /* 0x0000000500057245 */ /* 0x000fe40000201000 */
[----:B------:R-:W-:Y:S01]  /*0390*/  I2FP.F32.U32 R10, R7 ;  /* 0x00000007000a7245 */ /* 0x000fe20000201000 */
[-C--:B------:R-:W-:Y:S01]  /*03a0*/  FMUL R9, R9, R0.reuse ;  /* 0x0000000009097220 */ /* 0x080fe20000400000 */
[-C--:B------:R-:W-:Y:S01]  /*03b0*/  FMUL R8, R8, R3.reuse ;  /* 0x0000000308087220 */ /* 0x080fe20000400000 */
[----:B------:R-:W-:Y:S01]  /*03c0*/  FMUL R11, R5, R0 ;  /* 0x00000000050b7220 */ /* 0x000fe20000400000 */
[----:B------:R-:W-:Y:S02]  /*03d0*/  PRMT R5, R4, 0x7773, RZ ;  /* 0x0000777304057816 */ /* 0x000fe400000000ff */
[----:B------:R-:W-:Y:S01]  /*03e0*/  PRMT R7, R6, 0x7773, RZ ;  /* 0x0000777306077816 */ /* 0x000fe200000000ff */
[----:B------:R-:W-:Y:S01]  /*03f0*/  FMUL R12, R10, R3 ;  /* 0x000000030a0c7220 */ /* 0x000fe20000400000 */
[----:B------:R-:W-:Y:S01]  /*0400*/  PRMT R4, R4, 0x7771, RZ ;  /* 0x0000777104047816 */ /* 0x000fe200000000ff */
[----:B------:R-:W-:Y:S01]  /*0410*/  FADD R10, R9, R8 ;  /* 0x00000008090a7221 */ /* 0x000fe20000000000 */
[----:B------:R-:W-:-:S02]  /*0420*/  PRMT R6, R6, 0x7771, RZ ;  /* 0x0000777106067816 */ /* 0x000fc400000000ff */
[----:B------:R-:W-:Y:S02]  /*0430*/  I2FP.F32.U32 R9, R5 ;  /* 0x0000000500097245 */ /* 0x000fe40000201000 */
[----:B------:R-:W-:Y:S02]  /*0440*/  I2FP.F32.U32 R8, R7 ;  /* 0x0000000700087245 */ /* 0x000fe40000201000 */
[----:B------:R-:W-:Y:S02]  /*0450*/  I2FP.F32.U32 R5, R4 ;  /* 0x0000000400057245 */ /* 0x000fe40000201000 */
[----:B------:R-:W-:Y:S01]  /*0460*/  I2FP.F32.U32 R6, R6 ;  /* 0x0000000600067245 */ /* 0x000fe20000201000 */
[-C--:B------:R-:W-:Y:S01]  /*0470*/  FMUL R9, R9, R0.reuse ;  /* 0x0000000009097220 */ /* 0x080fe20000400000 */
[-C--:B------:R-:W-:Y:S01]  /*0480*/  FMUL R8, R8, R3.reuse ;  /* 0x0000000308087220 */ /* 0x080fe20000400000 */
[----:B------:R-:W-:Y:S02]  /*0490*/  FMUL R5, R5, R0 ;  /* 0x0000000005057220 */ /* 0x000fe40000400000 */
[----:B------:R-:W-:Y:S01]  /*04a0*/  FMUL R6, R6, R3 ;  /* 0x0000000306067220 */ /* 0x000fe20000400000 */
[----:B------:R-:W-:Y:S01]  /*04b0*/  FADD R11, R11, R12 ;  /* 0x0000000c0b0b7221 */ /* 0x000fe20000000000 */
[----:B------:R-:W-:-:S02]  /*04c0*/  FADD R8, R9, R8 ;  /* 0x0000000809087221 */ /* 0x000fc40000000000 */
[----:B------:R-:W-:Y:S01]  /*04d0*/  FADD R5, R5, R6 ;  /* 0x0000000605057221 */ /* 0x000fe20000000000 */
[----:B------:R-:W-:Y:S02]  /*04e0*/  FMNMX R10, RZ, R10, !PT ;  /* 0x0000000aff0a7209 */ /* 0x000fe40007800000 */
[----:B------:R-:W-:Y:S02]  /*04f0*/  FMNMX R11, RZ, R11, !PT ;  /* 0x0000000bff0b7209 */ /* 0x000fe40007800000 */
[----:B------:R-:W-:Y:S02]  /*0500*/  FMNMX R8, RZ, R8, !PT ;  /* 0x00000008ff087209 */ /* 0x000fe40007800000 */
[----:B------:R-:W-:Y:S02]  /*0510*/  FMNMX R0, RZ, R5, !PT ;  /* 0x00000005ff007209 */ /* 0x000fe40007800000 */
[----:B------:R-:W-:Y:S01]  /*0520*/  FMNMX R10, R10, 255, PT ;  /* 0x437f00000a0a7809 */ /* 0x000fe20003800000 */
[----:B------:R-:W0:Y:S01]  /*0530*/  LDC.64 R4, c[0x0][0x398] ;  /* 0x0000e600ff047b82 */ /* 0x000e220000000a00 */
[----:B------:R-:W-:-:S02]  /*0540*/  FMNMX R11, R11, 255, PT ;  /* 0x437f00000b0b7809 */ /* 0x000fc40003800000 */
[----:B------:R-:W-:Y:S02]  /*0550*/  FMNMX R8, R8, 255, PT ;  /* 0x437f000008087809 */ /* 0x000fe40003800000 */
[----:B------:R-:W-:Y:S01]  /*0560*/  FMNMX R0, R0, 255, PT ;  /* 0x437f000000007809 */ /* 0x000fe20003800000 */
[----:B------:R-:W-:Y:S08]  /*0570*/  F2I.NTZ R10, R10 ;  /* 0x0000000a000a7305 */ /* 0x000ff00000203100 */
[----:B------:R-:W-:Y:S08]  /*0580*/  F2I.NTZ R11, R11 ;  /* 0x0000000b000b7305 */ /* 0x000ff00000203100 */
[----:B------:R-:W1:Y:S08]  /*0590*/  F2I.NTZ R8, R8 ;  /* 0x0000000800087305 */ /* 0x000e700000203100 */
[----:B------:R-:W2:Y:S01]  /*05a0*/  F2I.NTZ R3, R0 ;  /* 0x0000000000037305 */ /* 0x000ea20000203100 */
[----:B-1----:R-:W-:-:S02]  /*05b0*/  PRMT R6, R11, 0x3340, R8 ;  /* 0x000033400b067816 */ /* 0x002fc40000000008 */
[----:B--2---:R-:W-:Y:S01]  /*05c0*/  PRMT R7, R10, 0x3340, R3 ;  /* 0x000033400a077816 */ /* 0x004fe20000000003 */
[----:B0-----:R-:W-:-:S03]  /*05d0*/  IMAD.WIDE R2, R2, 0x4, R4 ;  /* 0x0000000402027825 */ /* 0x001fc600078e0204 */
[----:B------:R-:W-:-:S05]  /*05e0*/  PRMT R7, R7, 0x5410, R6 ;  /* 0x0000541007077816 */ /* 0x000fca0000000006 */
[----:B------:R-:W-:Y:S01]  /*05f0*/  STG.E desc[UR6][R2.64], R7 ;  /* 0x0000000702007986 */ /* 0x000fe2000c101906 */
[----:B------:R-:W-:Y:S05]  /*0600*/  EXIT ;  /* 0x000000000000794d */ /* 0x000fea0003800000 */
        .weak           $__internal_4_$__cuda_sm3x_div_rn_noftz_f32_slowpath
        .type           $__internal_4_$__cuda_sm3x_div_rn_noftz_f32_slowpath,@function
        .size           $__internal_4_$__cuda_sm3x_div_rn_noftz_f32_slowpath,(.L_x_94 - $__internal_4_$__cuda_sm3x_div_rn_noftz_f32_slowpath)
$__internal_4_$__cuda_sm3x_div_rn_noftz_f32_slowpath:
        /* <DEDUP_REMOVED lines=28> */
.L_x_64:
[----:B------:R-:W-:Y:S05]  /*07d0*/  BSYNC.RELIABLE B2 ;  /* 0x0000000000027941 */ /* 0x000fea0003800100 */
.L_x_63:
        /* <DEDUP_REMOVED lines=50> */
.L_x_71:
[----:B------:R-:W-:-:S04]  /*0b00*/  LOP3.LUT R6, R6, 0x80000000, RZ, 0xc0, !PT ;  /* 0x8000000006067812 */ /* 0x000fc800078ec0ff */
[----:B------:R-:W-:Y:S01]  /*0b10*/  LOP3.LUT R6, R6, 0x7f800000, RZ, 0xfc, !PT ;  /* 0x7f80000006067812 */ /* 0x000fe200078efcff */
[----:B------:R-:W-:Y:S06]  /*0b20*/  BRA `(.L_x_72) ;  /* 0x0000000000047947 */ /* 0x000fec0003800000 */
.L_x_70:
[----:B------:R-:W-:-:S07]  /*0b30*/  IMAD R6, R7, 0x800000, R6 ;  /* 0x0080000007067824 */ /* 0x000fce00078e0206 */
.L_x_72:
[----:B------:R-:W-:Y:S05]  /*0b40*/  BSYNC.RECONVERGENT B2 ;  /* 0x0000000000027941 */ /* 0x000fea0003800200 */
.L_x_69:
[----:B------:R-:W-:Y:S05]  /*0b50*/  BRA `(.L_x_73) ;  /* 0x0000000000207947 */ /* 0x000fea0003800000 */
.L_x_68:
[----:B------:R-:W-:-:S04]  /*0b60*/  LOP3.LUT R6, R7, 0x80000000, R6, 0x48, !PT ;  /* 0x8000000007067812 */ /* 0x000fc800078e4806 */
[----:B------:R-:W-:Y:S01]  /*0b70*/  LOP3.LUT R6, R6, 0x7f800000, RZ, 0xfc, !PT ;  /* 0x7f80000006067812 */ /* 0x000fe200078efcff */
[----:B------:R-:W-:Y:S06]  /*0b80*/  BRA `(.L_x_73) ;  /* 0x0000000000147947 */ /* 0x000fec0003800000 */
.L_x_67:
[----:B------:R-:W-:Y:S01]  /*0b90*/  LOP3.LUT R6, R7, 0x80000000, R6, 0x48, !PT ;  /* 0x8000000007067812 */ /* 0x000fe200078e4806 */
[----:B------:R-:W-:Y:S06]  /*0ba0*/  BRA `(.L_x_73) ;  /* 0x00000000000c7947 */ /* 0x000fec0003800000 */
.L_x_66:
[----:B------:R-:W0:Y:S01]  /*0bb0*/  MUFU.RSQ R6, -QNAN ;  /* 0xffc0000000067908 */ /* 0x000e220000001400 */
[----:B------:R-:W-:Y:S05]  /*0bc0*/  BRA `(.L_x_73) ;  /* 0x0000000000047947 */ /* 0x000fea0003800000 */
.L_x_65:
[----:B------:R-:W-:-:S07]  /*0bd0*/  FADD.FTZ R6, R0, 255 ;  /* 0x437f000000067421 */ /* 0x000fce0000010000 */
.L_x_73:
[----:B------:R-:W-:Y:S05]  /*0be0*/  BSYNC.RECONVERGENT B0 ;  /* 0x0000000000007941 */ /* 0x000fea0003800200 */
.L_x_62:
[----:B------:R-:W-:-:S04]  /*0bf0*/  IMAD.MOV.U32 R5, RZ, RZ, 0x0 ;  /* 0x00000000ff057424 */ /* 0x000fc800078e00ff */
[----:B0-----:R-:W-:Y:S05]  /*0c00*/  RET.REL.NODEC R4 `(_Z17composite_rgba_u8ILi32ELi8EEvPK6uchar4S2_PKhPS0_iiiii) ;  /* 0xfffffff004fc7950 */ /* 0x001fea0003c3ffff */
.L_x_74:
        /* <DEDUP_REMOVED lines=15> */
.L_x_94:


//--------------------- .text._Z17composite_rgba_u8ILi16ELi16EEvPK6uchar4S2_PKhPS0_iiiii --------------------------
	.section	.text._Z17composite_rgba_u8ILi16ELi16EEvPK6uchar4S2_PKhPS0_iiiii,"ax",@progbits
	.align	128
        .global         _Z17composite_rgba_u8ILi16ELi16EEvPK6uchar4S2_PKhPS0_iiiii
        .type           _Z17composite_rgba_u8ILi16ELi16EEvPK6uchar4S2_PKhPS0_iiiii,@function
        .size           _Z17composite_rgba_u8ILi16ELi16EEvPK6uchar4S2_PKhPS0_iiiii,(.L_x_95 - _Z17composite_rgba_u8ILi16ELi16EEvPK6uchar4S2_PKhPS0_iiiii)
        .other          _Z17composite_rgba_u8ILi16ELi16EEvPK6uchar4S2_PKhPS0_iiiii,@"STO_CUDA_ENTRY STV_DEFAULT"
_Z17composite_rgba_u8ILi16ELi16EEvPK6uchar4S2_PKhPS0_iiiii:
.text._Z17composite_rgba_u8ILi16ELi16EEvPK6uchar4S2_PKhPS0_iiiii:
        /* <DEDUP_REMOVED lines=32> */
[----:B------:R-:W-:Y:S05]  /*0200*/  CALL.REL.NOINC `($__internal_5_$__cuda_sm3x_div_rn_noftz_f32_slowpath) ;  /* 0x0000000400007944 */ /* 0x000fea0003c00000 */
[----:B------:R-:W-:-:S07]  /*0210*/  IMAD.MOV.U32 R8, RZ, RZ, R6 ;  /* 0x000000ffff087224 */ /* 0x000fce00078e0006 */
.L_x_76:
[----:B------:R-:W-:Y:S05]  /*0220*/  BSYNC.RECONVERGENT B1 ;  /* 0x0000000000017941 */ /* 0x000fea0003800200 */
.L_x_75:
        /* <DEDUP_REMOVED lines=62> */
        .weak           $__internal_5_$__cuda_sm3x_div_rn_noftz_f32_slowpath
        .type           $__internal_5_$__cuda_sm3x_div_rn_noftz_f32_slowpath,@function
        .size           $__internal_5_$__cuda_sm3x_div_rn_noftz_f32_slowpath,(.L_x_95 - $__internal_5_$__cuda_sm3x_div_rn_noftz_f32_slowpath)
$__internal_5_$__cuda_sm3x_div_rn_noftz_f32_slowpath:
        /* <DEDUP_REMOVED lines=28> */
.L_x_79:
[----:B------:R-:W-:Y:S05]  /*07d0*/  BSYNC.RELIABLE B2 ;  /* 0x0000000000027941 */ /* 0x000fea0003800100 */
.L_x_78:
        /* <DEDUP_REMOVED lines=50> */
.L_x_86:
[----:B------:R-:W-:-:S04]  /*0b00*/  LOP3.LUT R6, R6, 0x80000000, RZ, 0xc0, !PT ;  /* 0x8000000006067812 */ /* 0x000fc800078ec0ff */
[----:B------:R-:W-:Y:S01]  /*0b10*/  LOP3.LUT R6, R6, 0x7f800000, RZ, 0xfc, !PT ;  /* 0x7f80000006067812 */ /* 0x000fe200078efcff */
[----:B------:R-:W-:Y:S06]  /*0b20*/  BRA `(.L_x_87) ;  /* 0x0000000000047947 */ /* 0x000fec0003800000 */
.L_x_85:
[----:B------:R-:W-:-:S07]  /*0b30*/  IMAD R6, R7, 0x800000, R6 ;  /* 0x0080000007067824 */ /* 0x000fce00078e0206 */
.L_x_87:
[----:B------:R-:W-:Y:S05]  /*0b40*/  BSYNC.RECONVERGENT B2 ;  /* 0x0000000000027941 */ /* 0x000fea0003800200 */
.L_x_84:
[----:B------:R-:W-:Y:S05]  /*0b50*/  BRA `(.L_x_88) ;  /* 0x0000000000207947 */ /* 0x000fea0003800000 */
.L_x_83:
[----:B------:R-:W-:-:S04]  /*0b60*/  LOP3.LUT R6, R7, 0x80000000, R6, 0x48, !PT ;  /* 0x8000000007067812 */ /* 0x000fc800078e4806 */
[----:B------:R-:W-:Y:S01]  /*0b70*/  LOP3.LUT R6, R6, 0x7f800000, RZ, 0xfc, !PT ;  /* 0x7f80000006067812 */ /* 0x000fe200078efcff */
[----:B------:R-:W-:Y:S06]  /*0b80*/  BRA `(.L_x_88) ;  /* 0x0000000000147947 */ /* 0x000fec0003800000 */
.L_x_82:
[----:B------:R-:W-:Y:S01]  /*0b90*/  LOP3.LUT R6, R7, 0x80000000, R6, 0x48, !PT ;  /* 0x8000000007067812 */ /* 0x000fe200078e4806 */
[----:B------:R-:W-:Y:S06]  /*0ba0*/  BRA `(.L_x_88) ;  /* 0x00000000000c7947 */ /* 0x000fec0003800000 */
.L_x_81:
[----:B------:R-:W0:Y:S01]  /*0bb0*/  MUFU.RSQ R6, -QNAN ;  /* 0xffc0000000067908 */ /* 0x000e220000001400 */
[----:B------:R-:W-:Y:S05]  /*0bc0*/  BRA `(.L_x_88) ;  /* 0x0000000000047947 */ /* 0x000fea0003800000 */
.L_x_80:
[----:B------:R-:W-:-:S07]  /*0bd0*/  FADD.FTZ R6, R0, 255 ;  /* 0x437f000000067421 */ /* 0x000fce0000010000 */
.L_x_88:
[----:B------:R-:W-:Y:S05]  /*0be0*/  BSYNC.RECONVERGENT B0 ;  /* 0x0000000000007941 */ /* 0x000fea0003800200 */
.L_x_77:
[----:B------:R-:W-:-:S04]  /*0bf0*/  IMAD.MOV.U32 R5, RZ, RZ, 0x0 ;  /* 0x00000000ff057424 */ /* 0x000fc800078e00ff */
[----:B0-----:R-:W-:Y:S05]  /*0c00*/  RET.REL.NODEC R4 `(_Z17composite_rgba_u8ILi16ELi16EEvPK6uchar4S2_PKhPS0_iiiii) ;  /* 0xfffffff004fc7950 */ /* 0x001fea0003c3ffff */
.L_x_89:
        /* <DEDUP_REMOVED lines=15> */
.L_x_95:


//--------------------- .nv.shared.reserved.0     --------------------------
	.section	.nv.shared.reserved.0,"aw",@nobits
	.weak		__nv_reservedSMEM_offset_0_alias
	.size		__nv_reservedSMEM_offset_0_alias, 0, 64
	.other		__nv_reservedSMEM_offset_0_alias,@"STO_CUDA_RESERVED_SHARED STV_DEFAULT"
__nv_reservedSMEM_offset_0_alias:
	.zero		0
	.zero		64


//--------------------- .nv.constant0._Z18alpha_blend_simpleILi512EEvPK6uchar3S2_PKhPS0_iii --------------------------
	.section	.nv.constant0._Z18alpha_blend_simpleILi512EEvPK6uchar3S2_PKhPS0_iii,"a",@progbits
	.sectionflags	@""
	.align	4
.nv.constant0._Z18alpha_blend_simpleILi512EEvPK6uchar3S2_PKhPS0_iii:
	.zero		940


//--------------------- .nv.constant0._Z18alpha_blend_simpleILi256EEvPK6uchar3S2_PKhPS0_iii --------------------------
	.section	.nv.constant0._Z18alpha_blend_simpleILi256EEvPK6uchar3S2_PKhPS0_iii,"a",@progbits
	.sectionflags	@""
	.align	4
.nv.constant0._Z18alpha_blend_simpleILi256EEvPK6uchar3S2_PKhPS0_iii:
	.zero		940


//--------------------- .nv.constant0._Z16composite_rgb_u8ILi32ELi8EEvPK6uchar3S2_PKhPS0_iiiii --------------------------
	.section	.nv.constant0._Z16composite_rgb_u8ILi32ELi8EEvPK6uchar3S2_PKhPS0_iiiii,"a",@progbits
	.sectionflags	@""
	.align	4
.nv.constant0._Z16composite_rgb_u8ILi32ELi8EEvPK6uchar3S2_PKhPS0_iiiii:
	.zero		948


//--------------------- .nv.constant0._Z16composite_rgb_u8ILi16ELi16EEvPK6uchar3S2_PKhPS0_iiiii --------------------------
	.section	.nv.constant0._Z16composite_rgb_u8ILi16ELi16EEvPK6uchar3S2_PKhPS0_iiiii,"a",@progbits
	.sectionflags	@""
	.align	4
.nv.constant0._Z16composite_rgb_u8ILi16ELi16EEvPK6uchar3S2_PKhPS0_iiiii:
	.zero		948


//--------------------- .nv.constant0._Z17composite_rgba_u8ILi32ELi8EEvPK6uchar4S2_PKhPS0_iiiii --------------------------
	.section	.nv.constant0._Z17composite_rgba_u8ILi32ELi8EEvPK6uchar4S2_PKhPS0_iiiii,"a",@progbits
	.sectionflags	@""
	.align	4
.nv.constant0._Z17composite_rgba_u8ILi32ELi8EEvPK6uchar4S2_PKhPS0_iiiii:
	.zero		948


//--------------------- .nv.constant0._Z17composite_rgba_u8ILi16ELi16EEvPK6uchar4S2_PKhPS0_iiiii --------------------------
	.section	.nv.constant0._Z17composite_rgba_u8ILi16ELi16EEvPK6uchar4S2_PKhPS0_iiiii,"a",@progbits
	.sectionflags	@""
	.align	4
.nv.constant0._Z17composite_rgba_u8ILi16ELi16EEvPK6uchar4S2_PKhPS0_iiiii:
	.zero		948


//--------------------- SYMBOLS --------------------------

	.type		.nv.reservedSmem.offset0,@object
	.size		.nv.reservedSmem.offset0,0x4
